//
// Generated by NVIDIA NVVM Compiler
//
// Compiler Build ID: CL-36424714
// Cuda compilation tools, release 13.0, V13.0.88
// Based on NVVM 20.0.0
//

.version 9.0
.target sm_100
.address_size 64

	// .globl	projection_profile

.visible .entry projection_profile(
	.param .u64 .ptr .align 1 projection_profile_param_0,
	.param .u64 .ptr .align 1 projection_profile_param_1,
	.param .u32 projection_profile_param_2,
	.param .u32 projection_profile_param_3
)
{
	.reg .pred 	%p<40>;
	.reg .b16 	%rs<59>;
	.reg .b32 	%r<119>;
	.reg .b64 	%rd<16>;

	ld.param.u64 	%rd4, [projection_profile_param_0];
	ld.param.u64 	%rd3, [projection_profile_param_1];
	ld.param.u32 	%r36, [projection_profile_param_2];
	ld.param.u32 	%r37, [projection_profile_param_3];
	cvta.to.global.u64 	%rd1, %rd4;
	mov.u32 	%r38, %ctaid.x;
	mov.u32 	%r39, %ntid.x;
	mov.u32 	%r40, %tid.x;
	mad.lo.s32 	%r1, %r38, %r39, %r40;
	setp.ge.s32 	%p1, %r1, %r37;
	@%p1 bra 	$L__BB0_15;
	setp.lt.s32 	%p2, %r36, 1;
	mov.b32 	%r118, 0;
	@%p2 bra 	$L__BB0_14;
	mul.lo.s32 	%r2, %r36, %r1;
	and.b32  	%r3, %r36, 15;
	setp.lt.u32 	%p3, %r36, 16;
	mov.b32 	%r110, 0;
	mov.u32 	%r118, %r110;
	@%p3 bra 	$L__BB0_5;
	and.b32  	%r110, %r36, 2147483632;
	neg.s32 	%r104, %r110;
	add.s64 	%rd2, %rd1, 7;
	mov.b32 	%r118, 0;
	mov.u32 	%r103, %r2;
$L__BB0_4:
	.pragma "nounroll";
	cvt.s64.s32 	%rd5, %r103;
	add.s64 	%rd6, %rd2, %rd5;
	ld.global.nc.u8 	%rs1, [%rd6+-7];
	cvt.u16.u8 	%rs2, %rs1;
	setp.eq.s16 	%p4, %rs2, 0;
	selp.u32 	%r45, 1, 0, %p4;
	add.s32 	%r46, %r118, %r45;
	ld.global.nc.u8 	%rs3, [%rd6+-6];
	cvt.u16.u8 	%rs4, %rs3;
	setp.eq.s16 	%p5, %rs4, 0;
	selp.u32 	%r47, 1, 0, %p5;
	add.s32 	%r48, %r46, %r47;
	ld.global.nc.u8 	%rs5, [%rd6+-5];
	cvt.u16.u8 	%rs6, %rs5;
	setp.eq.s16 	%p6, %rs6, 0;
	selp.u32 	%r49, 1, 0, %p6;
	add.s32 	%r50, %r48, %r49;
	ld.global.nc.u8 	%rs7, [%rd6+-4];
	cvt.u16.u8 	%rs8, %rs7;
	setp.eq.s16 	%p7, %rs8, 0;
	selp.u32 	%r51, 1, 0, %p7;
	add.s32 	%r52, %r50, %r51;
	ld.global.nc.u8 	%rs9, [%rd6+-3];
	cvt.u16.u8 	%rs10, %rs9;
	setp.eq.s16 	%p8, %rs10, 0;
	selp.u32 	%r53, 1, 0, %p8;
	add.s32 	%r54, %r52, %r53;
	ld.global.nc.u8 	%rs11, [%rd6+-2];
	cvt.u16.u8 	%rs12, %rs11;
	setp.eq.s16 	%p9, %rs12, 0;
	selp.u32 	%r55, 1, 0, %p9;
	add.s32 	%r56, %r54, %r55;
	ld.global.nc.u8 	%rs13, [%rd6+-1];
	cvt.u16.u8 	%rs14, %rs13;
	setp.eq.s16 	%p10, %rs14, 0;
	selp.u32 	%r57, 1, 0, %p10;
	add.s32 	%r58, %r56, %r57;
	ld.global.nc.u8 	%rs15, [%rd6];
	cvt.u16.u8 	%rs16, %rs15;
	setp.eq.s16 	%p11, %rs16, 0;
	selp.u32 	%r59, 1, 0, %p11;
	add.s32 	%r60, %r58, %r59;
	ld.global.nc.u8 	%rs17, [%rd6+1];
	cvt.u16.u8 	%rs18, %rs17;
	setp.eq.s16 	%p12, %rs18, 0;
	selp.u32 	%r61, 1, 0, %p12;
	add.s32 	%r62, %r60, %r61;
	ld.global.nc.u8 	%rs19, [%rd6+2];
	cvt.u16.u8 	%rs20, %rs19;
	setp.eq.s16 	%p13, %rs20, 0;
	selp.u32 	%r63, 1, 0, %p13;
	add.s32 	%r64, %r62, %r63;
	ld.global.nc.u8 	%rs21, [%rd6+3];
	cvt.u16.u8 	%rs22, %rs21;
	setp.eq.s16 	%p14, %rs22, 0;
	selp.u32 	%r65, 1, 0, %p14;
	add.s32 	%r66, %r64, %r65;
	ld.global.nc.u8 	%rs23, [%rd6+4];
	cvt.u16.u8 	%rs24, %rs23;
	setp.eq.s16 	%p15, %rs24, 0;
	selp.u32 	%r67, 1, 0, %p15;
	add.s32 	%r68, %r66, %r67;
	ld.global.nc.u8 	%rs25, [%rd6+5];
	cvt.u16.u8 	%rs26, %rs25;
	setp.eq.s16 	%p16, %rs26, 0;
	selp.u32 	%r69, 1, 0, %p16;
	add.s32 	%r70, %r68, %r69;
	ld.global.nc.u8 	%rs27, [%rd6+6];
	cvt.u16.u8 	%rs28, %rs27;
	setp.eq.s16 	%p17, %rs28, 0;
	selp.u32 	%r71, 1, 0, %p17;
	add.s32 	%r72, %r70, %r71;
	ld.global.nc.u8 	%rs29, [%rd6+7];
	cvt.u16.u8 	%rs30, %rs29;
	setp.eq.s16 	%p18, %rs30, 0;
	selp.u32 	%r73, 1, 0, %p18;
	add.s32 	%r74, %r72, %r73;
	ld.global.nc.u8 	%rs31, [%rd6+8];
	cvt.u16.u8 	%rs32, %rs31;
	setp.eq.s16 	%p19, %rs32, 0;
	selp.u32 	%r75, 1, 0, %p19;
	add.s32 	%r118, %r74, %r75;
	add.s32 	%r104, %r104, 16;
	add.s32 	%r103, %r103, 16;
	setp.ne.s32 	%p20, %r104, 0;
	@%p20 bra 	$L__BB0_4;
$L__BB0_5:
	setp.eq.s32 	%p21, %r3, 0;
	@%p21 bra 	$L__BB0_14;
	and.b32  	%r15, %r36, 7;
	setp.lt.u32 	%p22, %r3, 8;
	@%p22 bra 	$L__BB0_8;
	add.s32 	%r77, %r110, %r2;
	cvt.s64.s32 	%rd7, %r77;
	add.s64 	%rd8, %rd1, %rd7;
	ld.global.nc.u8 	%rs33, [%rd8];
	cvt.u16.u8 	%rs34, %rs33;
	setp.eq.s16 	%p23, %rs34, 0;
	selp.u32 	%r78, 1, 0, %p23;
	add.s32 	%r79, %r118, %r78;
	ld.global.nc.u8 	%rs35, [%rd8+1];
	cvt.u16.u8 	%rs36, %rs35;
	setp.eq.s16 	%p24, %rs36, 0;
	selp.u32 	%r80, 1, 0, %p24;
	add.s32 	%r81, %r79, %r80;
	ld.global.nc.u8 	%rs37, [%rd8+2];
	cvt.u16.u8 	%rs38, %rs37;
	setp.eq.s16 	%p25, %rs38, 0;
	selp.u32 	%r82, 1, 0, %p25;
	add.s32 	%r83, %r81, %r82;
	ld.global.nc.u8 	%rs39, [%rd8+3];
	cvt.u16.u8 	%rs40, %rs39;
	setp.eq.s16 	%p26, %rs40, 0;
	selp.u32 	%r84, 1, 0, %p26;
	add.s32 	%r85, %r83, %r84;
	ld.global.nc.u8 	%rs41, [%rd8+4];
	cvt.u16.u8 	%rs42, %rs41;
	setp.eq.s16 	%p27, %rs42, 0;
	selp.u32 	%r86, 1, 0, %p27;
	add.s32 	%r87, %r85, %r86;
	ld.global.nc.u8 	%rs43, [%rd8+5];
	cvt.u16.u8 	%rs44, %rs43;
	setp.eq.s16 	%p28, %rs44, 0;
	selp.u32 	%r88, 1, 0, %p28;
	add.s32 	%r89, %r87, %r88;
	ld.global.nc.u8 	%rs45, [%rd8+6];
	cvt.u16.u8 	%rs46, %rs45;
	setp.eq.s16 	%p29, %rs46, 0;
	selp.u32 	%r90, 1, 0, %p29;
	add.s32 	%r91, %r89, %r90;
	ld.global.nc.u8 	%rs47, [%rd8+7];
	cvt.u16.u8 	%rs48, %rs47;
	setp.eq.s16 	%p30, %rs48, 0;
	selp.u32 	%r92, 1, 0, %p30;
	add.s32 	%r118, %r91, %r92;
	add.s32 	%r110, %r110, 8;
$L__BB0_8:
	setp.eq.s32 	%p31, %r15, 0;
	@%p31 bra 	$L__BB0_14;
	and.b32  	%r21, %r36, 3;
	setp.lt.u32 	%p32, %r15, 4;
	@%p32 bra 	$L__BB0_11;
	add.s32 	%r94, %r110, %r2;
	cvt.s64.s32 	%rd9, %r94;
	add.s64 	%rd10, %rd1, %rd9;
	ld.global.nc.u8 	%rs49, [%rd10];
	cvt.u16.u8 	%rs50, %rs49;
	setp.eq.s16 	%p33, %rs50, 0;
	selp.u32 	%r95, 1, 0, %p33;
	add.s32 	%r96, %r118, %r95;
	ld.global.nc.u8 	%rs51, [%rd10+1];
	cvt.u16.u8 	%rs52, %rs51;
	setp.eq.s16 	%p34, %rs52, 0;
	selp.u32 	%r97, 1, 0, %p34;
	add.s32 	%r98, %r96, %r97;
	ld.global.nc.u8 	%rs53, [%rd10+2];
	cvt.u16.u8 	%rs54, %rs53;
	setp.eq.s16 	%p35, %rs54, 0;
	selp.u32 	%r99, 1, 0, %p35;
	add.s32 	%r100, %r98, %r99;
	ld.global.nc.u8 	%rs55, [%rd10+3];
	cvt.u16.u8 	%rs56, %rs55;
	setp.eq.s16 	%p36, %rs56, 0;
	selp.u32 	%r101, 1, 0, %p36;
	add.s32 	%r118, %r100, %r101;
	add.s32 	%r110, %r110, 4;
$L__BB0_11:
	setp.eq.s32 	%p37, %r21, 0;
	@%p37 bra 	$L__BB0_14;
	add.s32 	%r116, %r110, %r2;
	neg.s32 	%r115, %r21;
$L__BB0_13:
	.pragma "nounroll";
	cvt.s64.s32 	%rd11, %r116;
	add.s64 	%rd12, %rd1, %rd11;
	ld.global.nc.u8 	%rs57, [%rd12];
	cvt.u16.u8 	%rs58, %rs57;
	setp.eq.s16 	%p38, %rs58, 0;
	selp.u32 	%r102, 1, 0, %p38;
	add.s32 	%r118, %r118, %r102;
	add.s32 	%r116, %r116, 1;
	add.s32 	%r115, %r115, 1;
	setp.ne.s32 	%p39, %r115, 0;
	@%p39 bra 	$L__BB0_13;
$L__BB0_14:
	cvta.to.global.u64 	%rd13, %rd3;
	mul.wide.s32 	%rd14, %r1, 4;
	add.s64 	%rd15, %rd13, %rd14;
	st.global.u32 	[%rd15], %r118;
$L__BB0_15:
	ret;

}
	// .globl	profile_variance
.visible .entry profile_variance(
	.param .u64 .ptr .align 1 profile_variance_param_0,
	.param .u64 .ptr .align 1 profile_variance_param_1,
	.param .u32 profile_variance_param_2,
	.param .u32 profile_variance_param_3
)
{
	.reg .pred 	%p<20>;
	.reg .b32 	%r<108>;
	.reg .b32 	%f<197>;
	.reg .b64 	%rd<43>;

	ld.param.u64 	%rd15, [profile_variance_param_0];
	ld.param.u64 	%rd16, [profile_variance_param_1];
	ld.param.u32 	%r33, [profile_variance_param_2];
	ld.param.u32 	%r34, [profile_variance_param_3];
	mov.u32 	%r35, %ctaid.x;
	mov.u32 	%r36, %ntid.x;
	mov.u32 	%r37, %tid.x;
	mad.lo.s32 	%r1, %r35, %r36, %r37;
	setp.ge.s32 	%p1, %r1, %r34;
	@%p1 bra 	$L__BB1_28;
	cvta.to.global.u64 	%rd1, %rd15;
	mul.lo.s32 	%r2, %r33, %r1;
	mul.wide.s32 	%rd17, %r2, 4;
	add.s64 	%rd2, %rd1, %rd17;
	setp.lt.s32 	%p2, %r33, 1;
	mov.f32 	%f187, 0f00000000;
	@%p2 bra 	$L__BB1_14;
	and.b32  	%r3, %r33, 15;
	setp.lt.u32 	%p3, %r33, 16;
	mov.f32 	%f187, 0f00000000;
	mov.b32 	%r100, 0;
	@%p3 bra 	$L__BB1_5;
	and.b32  	%r100, %r33, 2147483632;
	neg.s32 	%r98, %r100;
	add.s64 	%rd19, %rd17, %rd1;
	add.s64 	%rd39, %rd19, 32;
	mov.f32 	%f187, 0f00000000;
$L__BB1_4:
	.pragma "nounroll";
	ld.global.nc.u32 	%r39, [%rd39+-32];
	cvt.rn.f32.u32 	%f33, %r39;
	add.f32 	%f34, %f187, %f33;
	ld.global.nc.u32 	%r40, [%rd39+-28];
	cvt.rn.f32.u32 	%f35, %r40;
	add.f32 	%f36, %f34, %f35;
	ld.global.nc.u32 	%r41, [%rd39+-24];
	cvt.rn.f32.u32 	%f37, %r41;
	add.f32 	%f38, %f36, %f37;
	ld.global.nc.u32 	%r42, [%rd39+-20];
	cvt.rn.f32.u32 	%f39, %r42;
	add.f32 	%f40, %f38, %f39;
	ld.global.nc.u32 	%r43, [%rd39+-16];
	cvt.rn.f32.u32 	%f41, %r43;
	add.f32 	%f42, %f40, %f41;
	ld.global.nc.u32 	%r44, [%rd39+-12];
	cvt.rn.f32.u32 	%f43, %r44;
	add.f32 	%f44, %f42, %f43;
	ld.global.nc.u32 	%r45, [%rd39+-8];
	cvt.rn.f32.u32 	%f45, %r45;
	add.f32 	%f46, %f44, %f45;
	ld.global.nc.u32 	%r46, [%rd39+-4];
	cvt.rn.f32.u32 	%f47, %r46;
	add.f32 	%f48, %f46, %f47;
	ld.global.nc.u32 	%r47, [%rd39];
	cvt.rn.f32.u32 	%f49, %r47;
	add.f32 	%f50, %f48, %f49;
	ld.global.nc.u32 	%r48, [%rd39+4];
	cvt.rn.f32.u32 	%f51, %r48;
	add.f32 	%f52, %f50, %f51;
	ld.global.nc.u32 	%r49, [%rd39+8];
	cvt.rn.f32.u32 	%f53, %r49;
	add.f32 	%f54, %f52, %f53;
	ld.global.nc.u32 	%r50, [%rd39+12];
	cvt.rn.f32.u32 	%f55, %r50;
	add.f32 	%f56, %f54, %f55;
	ld.global.nc.u32 	%r51, [%rd39+16];
	cvt.rn.f32.u32 	%f57, %r51;
	add.f32 	%f58, %f56, %f57;
	ld.global.nc.u32 	%r52, [%rd39+20];
	cvt.rn.f32.u32 	%f59, %r52;
	add.f32 	%f60, %f58, %f59;
	ld.global.nc.u32 	%r53, [%rd39+24];
	cvt.rn.f32.u32 	%f61, %r53;
	add.f32 	%f62, %f60, %f61;
	ld.global.nc.u32 	%r54, [%rd39+28];
	cvt.rn.f32.u32 	%f63, %r54;
	add.f32 	%f187, %f62, %f63;
	add.s32 	%r98, %r98, 16;
	add.s64 	%rd39, %rd39, 64;
	setp.ne.s32 	%p4, %r98, 0;
	@%p4 bra 	$L__BB1_4;
$L__BB1_5:
	setp.eq.s32 	%p5, %r3, 0;
	@%p5 bra 	$L__BB1_14;
	and.b32  	%r9, %r33, 7;
	setp.lt.u32 	%p6, %r3, 8;
	@%p6 bra 	$L__BB1_8;
	mul.wide.u32 	%rd20, %r100, 4;
	add.s64 	%rd21, %rd2, %rd20;
	ld.global.nc.u32 	%r55, [%rd21];
	cvt.rn.f32.u32 	%f65, %r55;
	add.f32 	%f66, %f187, %f65;
	ld.global.nc.u32 	%r56, [%rd21+4];
	cvt.rn.f32.u32 	%f67, %r56;
	add.f32 	%f68, %f66, %f67;
	ld.global.nc.u32 	%r57, [%rd21+8];
	cvt.rn.f32.u32 	%f69, %r57;
	add.f32 	%f70, %f68, %f69;
	ld.global.nc.u32 	%r58, [%rd21+12];
	cvt.rn.f32.u32 	%f71, %r58;
	add.f32 	%f72, %f70, %f71;
	ld.global.nc.u32 	%r59, [%rd21+16];
	cvt.rn.f32.u32 	%f73, %r59;
	add.f32 	%f74, %f72, %f73;
	ld.global.nc.u32 	%r60, [%rd21+20];
	cvt.rn.f32.u32 	%f75, %r60;
	add.f32 	%f76, %f74, %f75;
	ld.global.nc.u32 	%r61, [%rd21+24];
	cvt.rn.f32.u32 	%f77, %r61;
	add.f32 	%f78, %f76, %f77;
	ld.global.nc.u32 	%r62, [%rd21+28];
	cvt.rn.f32.u32 	%f79, %r62;
	add.f32 	%f187, %f78, %f79;
	add.s32 	%r100, %r100, 8;
$L__BB1_8:
	setp.eq.s32 	%p7, %r9, 0;
	@%p7 bra 	$L__BB1_14;
	and.b32  	%r12, %r33, 3;
	setp.lt.u32 	%p8, %r9, 4;
	@%p8 bra 	$L__BB1_11;
	mul.wide.u32 	%rd22, %r100, 4;
	add.s64 	%rd23, %rd2, %rd22;
	ld.global.nc.u32 	%r63, [%rd23];
	cvt.rn.f32.u32 	%f81, %r63;
	add.f32 	%f82, %f187, %f81;
	ld.global.nc.u32 	%r64, [%rd23+4];
	cvt.rn.f32.u32 	%f83, %r64;
	add.f32 	%f84, %f82, %f83;
	ld.global.nc.u32 	%r65, [%rd23+8];
	cvt.rn.f32.u32 	%f85, %r65;
	add.f32 	%f86, %f84, %f85;
	ld.global.nc.u32 	%r66, [%rd23+12];
	cvt.rn.f32.u32 	%f87, %r66;
	add.f32 	%f187, %f86, %f87;
	add.s32 	%r100, %r100, 4;
$L__BB1_11:
	setp.eq.s32 	%p9, %r12, 0;
	@%p9 bra 	$L__BB1_14;
	mul.wide.u32 	%rd25, %r100, 4;
	add.s64 	%rd26, %rd17, %rd25;
	add.s64 	%rd40, %rd1, %rd26;
	neg.s32 	%r102, %r12;
$L__BB1_13:
	.pragma "nounroll";
	ld.global.nc.u32 	%r67, [%rd40];
	cvt.rn.f32.u32 	%f88, %r67;
	add.f32 	%f187, %f187, %f88;
	add.s64 	%rd40, %rd40, 4;
	add.s32 	%r102, %r102, 1;
	setp.ne.s32 	%p10, %r102, 0;
	@%p10 bra 	$L__BB1_13;
$L__BB1_14:
	setp.lt.s32 	%p11, %r33, 1;
	cvt.rn.f32.s32 	%f14, %r33;
	div.rn.f32 	%f15, %f187, %f14;
	mov.f32 	%f196, 0f00000000;
	@%p11 bra 	$L__BB1_27;
	and.b32  	%r18, %r33, 15;
	setp.lt.u32 	%p12, %r33, 16;
	mov.f32 	%f196, 0f00000000;
	mov.b32 	%r105, 0;
	@%p12 bra 	$L__BB1_18;
	and.b32  	%r105, %r33, 2147483632;
	neg.s32 	%r103, %r105;
	add.s64 	%rd28, %rd17, %rd1;
	add.s64 	%rd41, %rd28, 32;
	mov.f32 	%f196, 0f00000000;
$L__BB1_17:
	.pragma "nounroll";
	ld.global.nc.u32 	%r69, [%rd41+-32];
	cvt.rn.f32.u32 	%f93, %r69;
	sub.f32 	%f94, %f93, %f15;
	fma.rn.f32 	%f95, %f94, %f94, %f196;
	ld.global.nc.u32 	%r70, [%rd41+-28];
	cvt.rn.f32.u32 	%f96, %r70;
	sub.f32 	%f97, %f96, %f15;
	fma.rn.f32 	%f98, %f97, %f97, %f95;
	ld.global.nc.u32 	%r71, [%rd41+-24];
	cvt.rn.f32.u32 	%f99, %r71;
	sub.f32 	%f100, %f99, %f15;
	fma.rn.f32 	%f101, %f100, %f100, %f98;
	ld.global.nc.u32 	%r72, [%rd41+-20];
	cvt.rn.f32.u32 	%f102, %r72;
	sub.f32 	%f103, %f102, %f15;
	fma.rn.f32 	%f104, %f103, %f103, %f101;
	ld.global.nc.u32 	%r73, [%rd41+-16];
	cvt.rn.f32.u32 	%f105, %r73;
	sub.f32 	%f106, %f105, %f15;
	fma.rn.f32 	%f107, %f106, %f106, %f104;
	ld.global.nc.u32 	%r74, [%rd41+-12];
	cvt.rn.f32.u32 	%f108, %r74;
	sub.f32 	%f109, %f108, %f15;
	fma.rn.f32 	%f110, %f109, %f109, %f107;
	ld.global.nc.u32 	%r75, [%rd41+-8];
	cvt.rn.f32.u32 	%f111, %r75;
	sub.f32 	%f112, %f111, %f15;
	fma.rn.f32 	%f113, %f112, %f112, %f110;
	ld.global.nc.u32 	%r76, [%rd41+-4];
	cvt.rn.f32.u32 	%f114, %r76;
	sub.f32 	%f115, %f114, %f15;
	fma.rn.f32 	%f116, %f115, %f115, %f113;
	ld.global.nc.u32 	%r77, [%rd41];
	cvt.rn.f32.u32 	%f117, %r77;
	sub.f32 	%f118, %f117, %f15;
	fma.rn.f32 	%f119, %f118, %f118, %f116;
	ld.global.nc.u32 	%r78, [%rd41+4];
	cvt.rn.f32.u32 	%f120, %r78;
	sub.f32 	%f121, %f120, %f15;
	fma.rn.f32 	%f122, %f121, %f121, %f119;
	ld.global.nc.u32 	%r79, [%rd41+8];
	cvt.rn.f32.u32 	%f123, %r79;
	sub.f32 	%f124, %f123, %f15;
	fma.rn.f32 	%f125, %f124, %f124, %f122;
	ld.global.nc.u32 	%r80, [%rd41+12];
	cvt.rn.f32.u32 	%f126, %r80;
	sub.f32 	%f127, %f126, %f15;
	fma.rn.f32 	%f128, %f127, %f127, %f125;
	ld.global.nc.u32 	%r81, [%rd41+16];
	cvt.rn.f32.u32 	%f129, %r81;
	sub.f32 	%f130, %f129, %f15;
	fma.rn.f32 	%f131, %f130, %f130, %f128;
	ld.global.nc.u32 	%r82, [%rd41+20];
	cvt.rn.f32.u32 	%f132, %r82;
	sub.f32 	%f133, %f132, %f15;
	fma.rn.f32 	%f134, %f133, %f133, %f131;
	ld.global.nc.u32 	%r83, [%rd41+24];
	cvt.rn.f32.u32 	%f135, %r83;
	sub.f32 	%f136, %f135, %f15;
	fma.rn.f32 	%f137, %f136, %f136, %f134;
	ld.global.nc.u32 	%r84, [%rd41+28];
	cvt.rn.f32.u32 	%f138, %r84;
	sub.f32 	%f139, %f138, %f15;
	fma.rn.f32 	%f196, %f139, %f139, %f137;
	add.s32 	%r103, %r103, 16;
	add.s64 	%rd41, %rd41, 64;
	setp.ne.s32 	%p13, %r103, 0;
	@%p13 bra 	$L__BB1_17;
$L__BB1_18:
	setp.eq.s32 	%p14, %r18, 0;
	@%p14 bra 	$L__BB1_27;
	and.b32  	%r24, %r33, 7;
	setp.lt.u32 	%p15, %r18, 8;
	@%p15 bra 	$L__BB1_21;
	mul.wide.u32 	%rd29, %r105, 4;
	add.s64 	%rd30, %rd2, %rd29;
	ld.global.nc.u32 	%r85, [%rd30];
	cvt.rn.f32.u32 	%f141, %r85;
	sub.f32 	%f142, %f141, %f15;
	fma.rn.f32 	%f143, %f142, %f142, %f196;
	ld.global.nc.u32 	%r86, [%rd30+4];
	cvt.rn.f32.u32 	%f144, %r86;
	sub.f32 	%f145, %f144, %f15;
	fma.rn.f32 	%f146, %f145, %f145, %f143;
	ld.global.nc.u32 	%r87, [%rd30+8];
	cvt.rn.f32.u32 	%f147, %r87;
	sub.f32 	%f148, %f147, %f15;
	fma.rn.f32 	%f149, %f148, %f148, %f146;
	ld.global.nc.u32 	%r88, [%rd30+12];
	cvt.rn.f32.u32 	%f150, %r88;
	sub.f32 	%f151, %f150, %f15;
	fma.rn.f32 	%f152, %f151, %f151, %f149;
	ld.global.nc.u32 	%r89, [%rd30+16];
	cvt.rn.f32.u32 	%f153, %r89;
	sub.f32 	%f154, %f153, %f15;
	fma.rn.f32 	%f155, %f154, %f154, %f152;
	ld.global.nc.u32 	%r90, [%rd30+20];
	cvt.rn.f32.u32 	%f156, %r90;
	sub.f32 	%f157, %f156, %f15;
	fma.rn.f32 	%f158, %f157, %f157, %f155;
	ld.global.nc.u32 	%r91, [%rd30+24];
	cvt.rn.f32.u32 	%f159, %r91;
	sub.f32 	%f160, %f159, %f15;
	fma.rn.f32 	%f161, %f160, %f160, %f158;
	ld.global.nc.u32 	%r92, [%rd30+28];
	cvt.rn.f32.u32 	%f162, %r92;
	sub.f32 	%f163, %f162, %f15;
	fma.rn.f32 	%f196, %f163, %f163, %f161;
	add.s32 	%r105, %r105, 8;
$L__BB1_21:
	setp.eq.s32 	%p16, %r24, 0;
	@%p16 bra 	$L__BB1_27;
	and.b32  	%r27, %r33, 3;
	setp.lt.u32 	%p17, %r24, 4;
	@%p17 bra 	$L__BB1_24;
	mul.wide.u32 	%rd31, %r105, 4;
	add.s64 	%rd32, %rd2, %rd31;
	ld.global.nc.u32 	%r93, [%rd32];
	cvt.rn.f32.u32 	%f165, %r93;
	sub.f32 	%f166, %f165, %f15;
	fma.rn.f32 	%f167, %f166, %f166, %f196;
	ld.global.nc.u32 	%r94, [%rd32+4];
	cvt.rn.f32.u32 	%f168, %r94;
	sub.f32 	%f169, %f168, %f15;
	fma.rn.f32 	%f170, %f169, %f169, %f167;
	ld.global.nc.u32 	%r95, [%rd32+8];
	cvt.rn.f32.u32 	%f171, %r95;
	sub.f32 	%f172, %f171, %f15;
	fma.rn.f32 	%f173, %f172, %f172, %f170;
	ld.global.nc.u32 	%r96, [%rd32+12];
	cvt.rn.f32.u32 	%f174, %r96;
	sub.f32 	%f175, %f174, %f15;
	fma.rn.f32 	%f196, %f175, %f175, %f173;
	add.s32 	%r105, %r105, 4;
$L__BB1_24:
	setp.eq.s32 	%p18, %r27, 0;
	@%p18 bra 	$L__BB1_27;
	mul.wide.u32 	%rd34, %r105, 4;
	add.s64 	%rd35, %rd17, %rd34;
	add.s64 	%rd42, %rd1, %rd35;
	neg.s32 	%r107, %r27;
$L__BB1_26:
	.pragma "nounroll";
	ld.global.nc.u32 	%r97, [%rd42];
	cvt.rn.f32.u32 	%f176, %r97;
	sub.f32 	%f177, %f176, %f15;
	fma.rn.f32 	%f196, %f177, %f177, %f196;
	add.s64 	%rd42, %rd42, 4;
	add.s32 	%r107, %r107, 1;
	setp.ne.s32 	%p19, %r107, 0;
	@%p19 bra 	$L__BB1_26;
$L__BB1_27:
	div.rn.f32 	%f178, %f196, %f14;
	cvta.to.global.u64 	%rd36, %rd16;
	mul.wide.s32 	%rd37, %r1, 4;
	add.s64 	%rd38, %rd36, %rd37;
	st.global.f32 	[%rd38], %f178;
$L__BB1_28:
	ret;

}
	// .globl	affine_rotate
.visible .entry affine_rotate(
	.param .u64 .ptr .align 1 affine_rotate_param_0,
	.param .u64 .ptr .align 1 affine_rotate_param_1,
	.param .u32 affine_rotate_param_2,
	.param .u32 affine_rotate_param_3,
	.param .f32 affine_rotate_param_4,
	.param .f32 affine_rotate_param_5,
	.param .f32 affine_rotate_param_6,
	.param .f32 affine_rotate_param_7
)
{
	.reg .pred 	%p<28>;
	.reg .b16 	%rs<9>;
	.reg .b32 	%r<23>;
	.reg .b32 	%f<52>;
	.reg .b64 	%rd<19>;

	ld.param.u64 	%rd3, [affine_rotate_param_0];
	ld.param.u64 	%rd2, [affine_rotate_param_1];
	ld.param.u32 	%r6, [affine_rotate_param_2];
	ld.param.u32 	%r8, [affine_rotate_param_3];
	ld.param.f32 	%f15, [affine_rotate_param_4];
	ld.param.f32 	%f16, [affine_rotate_param_5];
	ld.param.f32 	%f17, [affine_rotate_param_6];
	ld.param.f32 	%f18, [affine_rotate_param_7];
	cvta.to.global.u64 	%rd1, %rd3;
	mov.u32 	%r9, %ctaid.x;
	mov.u32 	%r10, %ntid.x;
	mov.u32 	%r11, %tid.x;
	mad.lo.s32 	%r1, %r9, %r10, %r11;
	mov.u32 	%r12, %ctaid.y;
	mov.u32 	%r13, %ntid.y;
	mov.u32 	%r14, %tid.y;
	mad.lo.s32 	%r15, %r12, %r13, %r14;
	setp.ge.s32 	%p4, %r1, %r6;
	setp.ge.s32 	%p5, %r15, %r8;
	or.pred  	%p6, %p4, %p5;
	@%p6 bra 	$L__BB2_10;
	cvt.rn.f32.s32 	%f20, %r1;
	sub.f32 	%f21, %f20, %f17;
	cvt.rn.f32.u32 	%f22, %r15;
	sub.f32 	%f23, %f22, %f18;
	mul.f32 	%f24, %f16, %f23;
	fma.rn.f32 	%f25, %f15, %f21, %f24;
	add.f32 	%f26, %f17, %f25;
	mul.f32 	%f27, %f15, %f23;
	mul.f32 	%f28, %f16, %f21;
	sub.f32 	%f29, %f27, %f28;
	add.f32 	%f30, %f18, %f29;
	cvt.rmi.f32.f32 	%f31, %f26;
	cvt.rzi.s32.f32 	%r3, %f31;
	cvt.rmi.f32.f32 	%f32, %f30;
	cvt.rzi.s32.f32 	%r4, %f32;
	add.s32 	%r5, %r4, 1;
	cvt.rn.f32.s32 	%f33, %r3;
	sub.f32 	%f1, %f26, %f33;
	cvt.rn.f32.s32 	%f34, %r4;
	sub.f32 	%f2, %f30, %f34;
	setp.gt.s32 	%p7, %r3, -1;
	setp.lt.s32 	%p8, %r3, %r6;
	and.pred  	%p1, %p7, %p8;
	setp.gt.s32 	%p9, %r4, -1;
	setp.lt.s32 	%p10, %r4, %r8;
	and.pred  	%p2, %p9, %p10;
	and.pred  	%p12, %p1, %p2;
	mov.f32 	%f48, 0f437F0000;
	not.pred 	%p13, %p12;
	@%p13 bra 	$L__BB2_3;
	mad.lo.s32 	%r16, %r4, %r6, %r3;
	cvt.s64.s32 	%rd4, %r16;
	add.s64 	%rd5, %rd1, %rd4;
	ld.global.nc.u8 	%rs1, [%rd5];
	cvt.u16.u8 	%rs2, %rs1;
	cvt.rn.f32.u16 	%f48, %rs2;
$L__BB2_3:
	mov.f32 	%f36, 0f3F800000;
	sub.f32 	%f5, %f36, %f1;
	mul.f32 	%f6, %f5, %f48;
	setp.gt.s32 	%p14, %r3, -2;
	add.s32 	%r17, %r3, 1;
	setp.lt.s32 	%p15, %r17, %r6;
	and.pred  	%p3, %p14, %p15;
	and.pred  	%p16, %p3, %p2;
	mov.f32 	%f49, 0f437F0000;
	not.pred 	%p17, %p16;
	@%p17 bra 	$L__BB2_5;
	mul.lo.s32 	%r18, %r4, %r6;
	cvt.s64.s32 	%rd6, %r18;
	cvt.s64.s32 	%rd7, %r3;
	add.s64 	%rd8, %rd6, %rd7;
	add.s64 	%rd9, %rd1, %rd8;
	ld.global.nc.u8 	%rs3, [%rd9+1];
	cvt.u16.u8 	%rs4, %rs3;
	cvt.rn.f32.u16 	%f49, %rs4;
$L__BB2_5:
	mov.f32 	%f38, 0f3F800000;
	sub.f32 	%f39, %f38, %f2;
	mul.f32 	%f40, %f1, %f49;
	mul.f32 	%f41, %f39, %f40;
	fma.rn.f32 	%f9, %f39, %f6, %f41;
	setp.lt.s32 	%p18, %r4, -1;
	not.pred 	%p19, %p1;
	or.pred  	%p20, %p19, %p18;
	setp.ge.s32 	%p21, %r5, %r8;
	mov.f32 	%f50, 0f437F0000;
	or.pred  	%p22, %p20, %p21;
	@%p22 bra 	$L__BB2_7;
	mad.lo.s32 	%r19, %r5, %r6, %r3;
	cvt.s64.s32 	%rd10, %r19;
	add.s64 	%rd11, %rd1, %rd10;
	ld.global.nc.u8 	%rs5, [%rd11];
	cvt.u16.u8 	%rs6, %rs5;
	cvt.rn.f32.u16 	%f50, %rs6;
$L__BB2_7:
	setp.ge.s32 	%p23, %r5, %r8;
	setp.lt.s32 	%p24, %r4, -1;
	mul.f32 	%f43, %f5, %f50;
	fma.rn.f32 	%f12, %f2, %f43, %f9;
	not.pred 	%p25, %p3;
	or.pred  	%p26, %p25, %p24;
	mov.f32 	%f51, 0f437F0000;
	or.pred  	%p27, %p26, %p23;
	@%p27 bra 	$L__BB2_9;
	mul.lo.s32 	%r20, %r5, %r6;
	cvt.s64.s32 	%rd12, %r20;
	cvt.s64.s32 	%rd13, %r3;
	add.s64 	%rd14, %rd12, %rd13;
	add.s64 	%rd15, %rd1, %rd14;
	ld.global.nc.u8 	%rs7, [%rd15+1];
	cvt.u16.u8 	%rs8, %rs7;
	cvt.rn.f32.u16 	%f51, %rs8;
$L__BB2_9:
	mul.f32 	%f44, %f1, %f51;
	fma.rn.f32 	%f45, %f2, %f44, %f12;
	max.f32 	%f46, %f45, 0f00000000;
	min.f32 	%f47, %f46, 0f437F0000;
	cvt.rzi.u32.f32 	%r21, %f47;
	mad.lo.s32 	%r22, %r6, %r15, %r1;
	cvt.s64.s32 	%rd16, %r22;
	cvta.to.global.u64 	%rd17, %rd2;
	add.s64 	%rd18, %rd17, %rd16;
	st.global.u8 	[%rd18], %r21;
$L__BB2_10:
	ret;

}


// ===== COMPILED SASS (sm_100) =====

	.target	sm_100

	.elftype	@"ET_EXEC"


//--------------------- .note.nv.tkinfo           --------------------------
	.section	.note.nv.tkinfo,"",@"SHT_NOTE"
	.sectionflags	@"SHF_NOTE_NV_TKINFO"
	.tkinfo
        /*0018*/ 	.word	0x00000002
        /*0030*/ 	.string	""
        /*0030*/ 	.string	"ptxas"
        /*0030*/ 	.string	"Cuda compilation tools, release 13.0, V13.0.88"
        /*0030*/ 	.string	"Build cuda_13.0.r13.0/compiler.36424714_0"
        /*0030*/ 	.string	"-arch sm_100 -m 64 "



//--------------------- .note.nv.cuinfo           --------------------------
	.section	.note.nv.cuinfo,"",@"SHT_NOTE"
	.sectionflags	@"SHF_NOTE_NV_CUINFO"
        /*0018*/ 	.short	0x0002
        /*001a*/ 	.short	0x0064
        /*001c*/ 	.short	0x0082
	.zero		2


//--------------------- .nv.info                  --------------------------
	.section	.nv.info,"",@"SHT_CUDA_INFO"
	.align	4


	//----- nvinfo : EIATTR_REGCOUNT
	.align		4
        /*0000*/ 	.byte	0x04, 0x2f
        /*0002*/ 	.short	(.L_1 - .L_0)
	.align		4
.L_0:
        /*0004*/ 	.word	index@(projection_profile)
        /*0008*/ 	.word	0x0000001b


	//----- nvinfo : EIATTR_FRAME_SIZE
	.align		4
.L_1:
        /*000c*/ 	.byte	0x04, 0x11
        /*000e*/ 	.short	(.L_3 - .L_2)
	.align		4
.L_2:
        /*0010*/ 	.word	index@(projection_profile)
        /*0014*/ 	.word	0x00000000


	//----- nvinfo : EIATTR_REGCOUNT
	.align		4
.L_3:
        /*0018*/ 	.byte	0x04, 0x2f
        /*001a*/ 	.short	(.L_5 - .L_4)
	.align		4
.L_4:
        /*001c*/ 	.word	index@(profile_variance)
        /*0020*/ 	.word	0x00000020


	//----- nvinfo : EIATTR_FRAME_SIZE
	.align		4
.L_5:
        /*0024*/ 	.byte	0x04, 0x11
        /*0026*/ 	.short	(.L_7 - .L_6)
	.align		4
.L_6:
        /*0028*/ 	.word	index@($__internal_0_$__cuda_sm3x_div_rn_noftz_f32_slowpath)
        /*002c*/ 	.word	0x00000000


	//----- nvinfo : EIATTR_FRAME_SIZE
	.align		4
.L_7:
        /*0030*/ 	.byte	0x04, 0x11
        /*0032*/ 	.short	(.L_9 - .L_8)
	.align		4
.L_8:
        /*0034*/ 	.word	index@(profile_variance)
        /*0038*/ 	.word	0x00000000


	//----- nvinfo : EIATTR_REGCOUNT
	.align		4
.L_9:
        /*003c*/ 	.byte	0x04, 0x2f
        /*003e*/ 	.short	(.L_11 - .L_10)
	.align		4
.L_10:
        /*0040*/ 	.word	index@(affine_rotate)
        /*0044*/ 	.word	0x00000016


	//----- nvinfo : EIATTR_FRAME_SIZE
	.align		4
.L_11:
        /*0048*/ 	.byte	0x04, 0x11
        /*004a*/ 	.short	(.L_13 - .L_12)
	.align		4
.L_12:
        /*004c*/ 	.word	index@(affine_rotate)
        /*0050*/ 	.word	0x00000000


	//----- nvinfo : EIATTR_MIN_STACK_SIZE
	.align		4
.L_13:
        /*0054*/ 	.byte	0x04, 0x12
        /*0056*/ 	.short	(.L_15 - .L_14)
	.align		4
.L_14:
        /*0058*/ 	.word	index@(affine_rotate)
        /*005c*/ 	.word	0x00000000


	//----- nvinfo : EIATTR_MIN_STACK_SIZE
	.align		4
.L_15:
        /*0060*/ 	.byte	0x04, 0x12
        /*0062*/ 	.short	(.L_17 - .L_16)
	.align		4
.L_16:
        /*0064*/ 	.word	index@(profile_variance)
        /*0068*/ 	.word	0x00000000


	//----- nvinfo : EIATTR_MIN_STACK_SIZE
	.align		4
.L_17:
        /*006c*/ 	.byte	0x04, 0x12
        /*006e*/ 	.short	(.L_19 - .L_18)
	.align		4
.L_18:
        /*0070*/ 	.word	index@(projection_profile)
        /*0074*/ 	.word	0x00000000
.L_19:


//--------------------- .nv.compat                --------------------------
	.section	.nv.compat,"",@"SHT_CUDA_COMPAT_INFO"
	.align	4
        /*0000*/ 	.byte	0x02, 0x09, 0x00, 0x00, 0x02, 0x02, 0x01, 0x00, 0x02, 0x05, 0x05, 0x00, 0x03, 0x07, 0x01, 0x01
        /*0010*/ 	.byte	0x02, 0x03, 0x00, 0x00, 0x02, 0x06, 0x01, 0x00, 0x04, 0x0b, 0x08, 0x00, 0x01, 0x00, 0x00, 0x00
        /*0020*/ 	.byte	0x00, 0x00, 0x00, 0x00


//--------------------- .nv.info.affine_rotate    --------------------------
	.section	.nv.info.affine_rotate,"",@"SHT_CUDA_INFO"
	.sectionflags	@""
	.align	4


	//----- nvinfo : EIATTR_CUDA_API_VERSION
	.align		4
        /*0000*/ 	.byte	0x04, 0x37
        /*0002*/ 	.short	(.L_21 - .L_20)
.L_20:
        /*0004*/ 	.word	0x00000082


	//----- nvinfo : EIATTR_KPARAM_INFO
	.align		4
.L_21:
        /*0008*/ 	.byte	0x04, 0x17
        /*000a*/ 	.short	(.L_23 - .L_22)
.L_22:
        /*000c*/ 	.word	0x00000000
        /*0010*/ 	.short	0x0007
        /*0012*/ 	.short	0x0024
        /*0014*/ 	.byte	0x00, 0xf0, 0x11, 0x00


	//----- nvinfo : EIATTR_KPARAM_INFO
	.align		4
.L_23:
        /*0018*/ 	.byte	0x04, 0x17
        /*001a*/ 	.short	(.L_25 - .L_24)
.L_24:
        /*001c*/ 	.word	0x00000000
        /*0020*/ 	.short	0x0006
        /*0022*/ 	.short	0x0020
        /*0024*/ 	.byte	0x00, 0xf0, 0x11, 0x00


	//----- nvinfo : EIATTR_KPARAM_INFO
	.align		4
.L_25:
        /*0028*/ 	.byte	0x04, 0x17
        /*002a*/ 	.short	(.L_27 - .L_26)
.L_26:
        /*002c*/ 	.word	0x00000000
        /*0030*/ 	.short	0x0005
        /*0032*/ 	.short	0x001c
        /*0034*/ 	.byte	0x00, 0xf0, 0x11, 0x00


	//----- nvinfo : EIATTR_KPARAM_INFO
	.align		4
.L_27:
        /*0038*/ 	.byte	0x04, 0x17
        /*003a*/ 	.short	(.L_29 - .L_28)
.L_28:
        /*003c*/ 	.word	0x00000000
        /*0040*/ 	.short	0x0004
        /*0042*/ 	.short	0x0018
        /*0044*/ 	.byte	0x00, 0xf0, 0x11, 0x00


	//----- nvinfo : EIATTR_KPARAM_INFO
	.align		4
.L_29:
        /*0048*/ 	.byte	0x04, 0x17
        /*004a*/ 	.short	(.L_31 - .L_30)
.L_30:
        /*004c*/ 	.word	0x00000000
        /*0050*/ 	.short	0x0003
        /*0052*/ 	.short	0x0014
        /*0054*/ 	.byte	0x00, 0xf0, 0x11, 0x00


	//----- nvinfo : EIATTR_KPARAM_INFO
	.align		4
.L_31:
        /*0058*/ 	.byte	0x04, 0x17
        /*005a*/ 	.short	(.L_33 - .L_32)
.L_32:
        /*005c*/ 	.word	0x00000000
        /*0060*/ 	.short	0x0002
        /*0062*/ 	.short	0x0010
        /*0064*/ 	.byte	0x00, 0xf0, 0x11, 0x00


	//----- nvinfo : EIATTR_KPARAM_INFO
	.align		4
.L_33:
        /*0068*/ 	.byte	0x04, 0x17
        /*006a*/ 	.short	(.L_35 - .L_34)
.L_34:
        /*006c*/ 	.word	0x00000000
        /*0070*/ 	.short	0x0001
        /*0072*/ 	.short	0x0008
        /*0074*/ 	.byte	0x00, 0xf5, 0x21, 0x00


	//----- nvinfo : EIATTR_KPARAM_INFO
	.align		4
.L_35:
        /*0078*/ 	.byte	0x04, 0x17
        /*007a*/ 	.short	(.L_37 - .L_36)
.L_36:
        /*007c*/ 	.word	0x00000000
        /*0080*/ 	.short	0x0000
        /*0082*/ 	.short	0x0000
        /*0084*/ 	.byte	0x00, 0xf5, 0x21, 0x00


	//----- nvinfo : EIATTR_SPARSE_MMA_MASK
	.align		4
.L_37:
        /*0088*/ 	.byte	0x03, 0x50
        /*008a*/ 	.short	0x0000


	//----- nvinfo : EIATTR_MAXREG_COUNT
	.align		4
        /*008c*/ 	.byte	0x03, 0x1b
        /*008e*/ 	.short	0x00ff


	//----- nvinfo : EIATTR_MERCURY_ISA_VERSION
	.align		4
        /*0090*/ 	.byte	0x03, 0x5f
        /*0092*/ 	.short	0x0101


	//----- nvinfo : EIATTR_VRC_CTA_INIT_COUNT
	.align		4
        /*0094*/ 	.byte	0x02, 0x4a
	.zero		1
	.zero		1


	//----- nvinfo : EIATTR_EXIT_INSTR_OFFSETS
	.align		4
        /*0098*/ 	.byte	0x04, 0x1c
        /*009a*/ 	.short	(.L_39 - .L_38)


	//   ....[0]....
.L_38:
        /*009c*/ 	.word	0x000000c0


	//   ....[1]....
        /*00a0*/ 	.word	0x00000600


	//----- nvinfo : EIATTR_CBANK_PARAM_SIZE
	.align		4
.L_39:
        /*00a4*/ 	.byte	0x03, 0x19
        /*00a6*/ 	.short	0x0028


	//----- nvinfo : EIATTR_PARAM_CBANK
	.align		4
        /*00a8*/ 	.byte	0x04, 0x0a
        /*00aa*/ 	.short	(.L_41 - .L_40)
	.align		4
.L_40:
        /*00ac*/ 	.word	index@(.nv.constant0.affine_rotate)
        /*00b0*/ 	.short	0x0380
        /*00b2*/ 	.short	0x0028


	//----- nvinfo : EIATTR_SW_WAR
	.align		4
.L_41:
        /*00b4*/ 	.byte	0x04, 0x36
        /*00b6*/ 	.short	(.L_43 - .L_42)
.L_42:
        /*00b8*/ 	.word	0x00000008
.L_43:


//--------------------- .nv.info.profile_variance --------------------------
	.section	.nv.info.profile_variance,"",@"SHT_CUDA_INFO"
	.sectionflags	@""
	.align	4


	//----- nvinfo : EIATTR_CUDA_API_VERSION
	.align		4
        /*0000*/ 	.byte	0x04, 0x37
        /*0002*/ 	.short	(.L_45 - .L_44)
.L_44:
        /*0004*/ 	.word	0x00000082


	//----- nvinfo : EIATTR_KPARAM_INFO
	.align		4
.L_45:
        /*0008*/ 	.byte	0x04, 0x17
        /*000a*/ 	.short	(.L_47 - .L_46)
.L_46:
        /*000c*/ 	.word	0x00000000
        /*0010*/ 	.short	0x0003
        /*0012*/ 	.short	0x0014
        /*0014*/ 	.byte	0x00, 0xf0, 0x11, 0x00


	//----- nvinfo : EIATTR_KPARAM_INFO
	.align		4
.L_47:
        /*0018*/ 	.byte	0x04, 0x17
        /*001a*/ 	.short	(.L_49 - .L_48)
.L_48:
        /*001c*/ 	.word	0x00000000
        /*0020*/ 	.short	0x0002
        /*0022*/ 	.short	0x0010
        /*0024*/ 	.byte	0x00, 0xf0, 0x11, 0x00


	//----- nvinfo : EIATTR_KPARAM_INFO
	.align		4
.L_49:
        /*0028*/ 	.byte	0x04, 0x17
        /*002a*/ 	.short	(.L_51 - .L_50)
.L_50:
        /*002c*/ 	.word	0x00000000
        /*0030*/ 	.short	0x0001
        /*0032*/ 	.short	0x0008
        /*0034*/ 	.byte	0x00, 0xf5, 0x21, 0x00


	//----- nvinfo : EIATTR_KPARAM_INFO
	.align		4
.L_51:
        /*0038*/ 	.byte	0x04, 0x17
        /*003a*/ 	.short	(.L_53 - .L_52)
.L_52:
        /*003c*/ 	.word	0x00000000
        /*0040*/ 	.short	0x0000
        /*0042*/ 	.short	0x0000
        /*0044*/ 	.byte	0x00, 0xf5, 0x21, 0x00


	//----- nvinfo : EIATTR_SPARSE_MMA_MASK
	.align		4
.L_53:
        /*0048*/ 	.byte	0x03, 0x50
        /*004a*/ 	.short	0x0000


	//----- nvinfo : EIATTR_MAXREG_COUNT
	.align		4
        /*004c*/ 	.byte	0x03, 0x1b
        /*004e*/ 	.short	0x00ff


	//----- nvinfo : EIATTR_MERCURY_ISA_VERSION
	.align		4
        /*0050*/ 	.byte	0x03, 0x5f
        /*0052*/ 	.short	0x0101


	//----- nvinfo : EIATTR_VRC_CTA_INIT_COUNT
	.align		4
        /*0054*/ 	.byte	0x02, 0x4a
	.zero		1
	.zero		1


	//----- nvinfo : EIATTR_EXIT_INSTR_OFFSETS
	.align		4
        /*0058*/ 	.byte	0x04, 0x1c
        /*005a*/ 	.short	(.L_55 - .L_54)


	//   ....[0]....
.L_54:
        /*005c*/ 	.word	0x00000070


	//   ....[1]....
        /*0060*/ 	.word	0x00001550


	//----- nvinfo : EIATTR_CRS_STACK_SIZE
	.align		4
.L_55:
        /*0064*/ 	.byte	0x04, 0x1e
        /*0066*/ 	.short	(.L_57 - .L_56)
.L_56:
        /*0068*/ 	.word	0x00000000


	//----- nvinfo : EIATTR_CBANK_PARAM_SIZE
	.align		4
.L_57:
        /*006c*/ 	.byte	0x03, 0x19
        /*006e*/ 	.short	0x0018


	//----- nvinfo : EIATTR_PARAM_CBANK
	.align		4
        /*0070*/ 	.byte	0x04, 0x0a
        /*0072*/ 	.short	(.L_59 - .L_58)
	.align		4
.L_58:
        /*0074*/ 	.word	index@(.nv.constant0.profile_variance)
        /*0078*/ 	.short	0x0380
        /*007a*/ 	.short	0x0018


	//----- nvinfo : EIATTR_SW_WAR
	.align		4
.L_59:
        /*007c*/ 	.byte	0x04, 0x36
        /*007e*/ 	.short	(.L_61 - .L_60)
.L_60:
        /*0080*/ 	.word	0x00000008
.L_61:


//--------------------- .nv.info.projection_profile --------------------------
	.section	.nv.info.projection_profile,"",@"SHT_CUDA_INFO"
	.sectionflags	@""
	.align	4


	//----- nvinfo : EIATTR_CUDA_API_VERSION
	.align		4
        /*0000*/ 	.byte	0x04, 0x37
        /*0002*/ 	.short	(.L_63 - .L_62)
.L_62:
        /*0004*/ 	.word	0x00000082


	//----- nvinfo : EIATTR_KPARAM_INFO
	.align		4
.L_63:
        /*0008*/ 	.byte	0x04, 0x17
        /*000a*/ 	.short	(.L_65 - .L_64)
.L_64:
        /*000c*/ 	.word	0x00000000
        /*0010*/ 	.short	0x0003
        /*0012*/ 	.short	0x0014
        /*0014*/ 	.byte	0x00, 0xf0, 0x11, 0x00


	//----- nvinfo : EIATTR_KPARAM_INFO
	.align		4
.L_65:
        /*0018*/ 	.byte	0x04, 0x17
        /*001a*/ 	.short	(.L_67 - .L_66)
.L_66:
        /*001c*/ 	.word	0x00000000
        /*0020*/ 	.short	0x0002
        /*0022*/ 	.short	0x0010
        /*0024*/ 	.byte	0x00, 0xf0, 0x11, 0x00


	//----- nvinfo : EIATTR_KPARAM_INFO
	.align		4
.L_67:
        /*0028*/ 	.byte	0x04, 0x17
        /*002a*/ 	.short	(.L_69 - .L_68)
.L_68:
        /*002c*/ 	.word	0x00000000
        /*0030*/ 	.short	0x0001
        /*0032*/ 	.short	0x0008
        /*0034*/ 	.byte	0x00, 0xf5, 0x21, 0x00


	//----- nvinfo : EIATTR_KPARAM_INFO
	.align		4
.L_69:
        /*0038*/ 	.byte	0x04, 0x17
        /*003a*/ 	.short	(.L_71 - .L_70)
.L_70:
        /*003c*/ 	.word	0x00000000
        /*0040*/ 	.short	0x0000
        /*0042*/ 	.short	0x0000
        /*0044*/ 	.byte	0x00, 0xf5, 0x21, 0x00


	//----- nvinfo : EIATTR_SPARSE_MMA_MASK
	.align		4
.L_71:
        /*0048*/ 	.byte	0x03, 0x50
        /*004a*/ 	.short	0x0000


	//----- nvinfo : EIATTR_MAXREG_COUNT
	.align		4
        /*004c*/ 	.byte	0x03, 0x1b
        /*004e*/ 	.short	0x00ff


	//----- nvinfo : EIATTR_MERCURY_ISA_VERSION
	.align		4
        /*0050*/ 	.byte	0x03, 0x5f
        /*0052*/ 	.short	0x0101


	//----- nvinfo : EIATTR_VRC_CTA_INIT_COUNT
	.align		4
        /*0054*/ 	.byte	0x02, 0x4a
	.zero		1
	.zero		1


	//----- nvinfo : EIATTR_EXIT_INSTR_OFFSETS
	.align		4
        /*0058*/ 	.byte	0x04, 0x1c
        /*005a*/ 	.short	(.L_73 - .L_72)


	//   ....[0]....
.L_72:
        /*005c*/ 	.word	0x00000070


	//   ....[1]....
        /*0060*/ 	.word	0x00000b60


	//----- nvinfo : EIATTR_CBANK_PARAM_SIZE
	.align		4
.L_73:
        /*0064*/ 	.byte	0x03, 0x19
        /*0066*/ 	.short	0x0018


	//----- nvinfo : EIATTR_PARAM_CBANK
	.align		4
        /*0068*/ 	.byte	0x04, 0x0a
        /*006a*/ 	.short	(.L_75 - .L_74)
	.align		4
.L_74:
        /*006c*/ 	.word	index@(.nv.constant0.projection_profile)
        /*0070*/ 	.short	0x0380
        /*0072*/ 	.short	0x0018


	//----- nvinfo : EIATTR_SW_WAR
	.align		4
.L_75:
        /*0074*/ 	.byte	0x04, 0x36
        /*0076*/ 	.short	(.L_77 - .L_76)
.L_76:
        /*0078*/ 	.word	0x00000008
.L_77:


//--------------------- .nv.callgraph             --------------------------
	.section	.nv.callgraph,"",@"SHT_CUDA_CALLGRAPH"
	.align	4
	.sectionentsize	8
	.align		4
        /*0000*/ 	.word	0x00000000
	.align		4
        /*0004*/ 	.word	0xffffffff
	.align		4
        /*0008*/ 	.word	0x00000000
	.align		4
        /*000c*/ 	.word	0xfffffffe
	.align		4
        /*0010*/ 	.word	0x00000000
	.align		4
        /*0014*/ 	.word	0xfffffffd
	.align		4
        /*0018*/ 	.word	0x00000000
	.align		4
        /*001c*/ 	.word	0xfffffffc


//--------------------- .text.affine_rotate       --------------------------
	.section	.text.affine_rotate,"ax",@progbits
	.align	128
        .global         affine_rotate
        .type           affine_rotate,@function
        .size           affine_rotate,(.L_x_37 - affine_rotate)
        .other          affine_rotate,@"STO_CUDA_ENTRY STV_DEFAULT"
affine_rotate:
.text.affine_rotate:
[----:B------:R-:W-:Y:S01]  /*0000*/  LDC R1, c[0x0][0x37c] ;  /* 0x0000df00ff017b82 */ /* 0x000fe20000000800 */
[----:B------:R-:W0:Y:S07]  /*0010*/  S2R R2, SR_TID.Y ;  /* 0x0000000000027919 */ /* 0x000e2e0000002200 */
[----:B------:R-:W1:Y:S01]  /*0020*/  LDC R0, c[0x0][0x360] ;  /* 0x0000d800ff007b82 */ /* 0x000e620000000800 */
[----:B------:R-:W2:Y:S01]  /*0030*/  LDCU.64 UR6, c[0x0][0x390] ;  /* 0x00007200ff0677ac */ /* 0x000ea20008000a00 */
[----:B------:R-:W1:Y:S06]  /*0040*/  S2R R5, SR_TID.X ;  /* 0x0000000000057919 */ /* 0x000e6c0000002100 */
[----:B------:R-:W0:Y:S08]  /*0050*/  S2UR UR5, SR_CTAID.Y ;  /* 0x00000000000579c3 */ /* 0x000e300000002600 */
[----:B------:R-:W0:Y:S08]  /*0060*/  LDC R3, c[0x0][0x364] ;  /* 0x0000d900ff037b82 */ /* 0x000e300000000800 */
[----:B------:R-:W1:Y:S01]  /*0070*/  S2UR UR4, SR_CTAID.X ;  /* 0x00000000000479c3 */ /* 0x000e620000002500 */
[----:B0-----:R-:W-:-:S05]  /*0080*/  IMAD R3, R3, UR5, R2 ;  /* 0x0000000503037c24 */ /* 0x001fca000f8e0202 */
[----:B--2---:R-:W-:Y:S01]  /*0090*/  ISETP.GE.AND P0, PT, R3, UR7, PT ;  /* 0x0000000703007c0c */ /* 0x004fe2000bf06270 */
[----:B-1----:R-:W-:-:S05]  /*00a0*/  IMAD R0, R0, UR4, R5 ;  /* 0x0000000400007c24 */ /* 0x002fca000f8e0205 */
[----:B------:R-:W-:-:S13]  /*00b0*/  ISETP.GE.OR P0, PT, R0, UR6, P0 ;  /* 0x0000000600007c0c */ /* 0x000fda0008706670 */
[----:B------:R-:W-:Y:S05]  /*00c0*/  @P0 EXIT ;  /* 0x000000000000094d */ /* 0x000fea0003800000 */
[----:B------:R-:W0:Y:S01]  /*00d0*/  LDCU.64 UR4, c[0x0][0x3a0] ;  /* 0x00007400ff0477ac */ /* 0x000e220008000a00 */
[----:B------:R-:W-:Y:S02]  /*00e0*/  I2FP.F32.U32 R4, R3 ;  /* 0x0000000300047245 */ /* 0x000fe40000201000 */
[----:B------:R-:W-:Y:S01]  /*00f0*/  I2FP.F32.S32 R2, R0 ;  /* 0x0000000000027245 */ /* 0x000fe20000201400 */
[----:B------:R-:W1:Y:S02]  /*0100*/  LDCU.64 UR8, c[0x0][0x398] ;  /* 0x00007300ff0877ac */ /* 0x000e640008000a00 */
[----:B0-----:R-:W-:Y:S02]  /*0110*/  FADD R4, R4, -UR5 ;  /* 0x8000000504047e21 */ /* 0x001fe40008000000 */
[----:B------:R-:W-:Y:S02]  /*0120*/  FADD R2, R2, -UR4 ;  /* 0x8000000402027e21 */ /* 0x000fe40008000000 */
[----:B-1----:R-:W-:-:S02]  /*0130*/  FMUL R5, R4, UR9 ;  /* 0x0000000904057c20 */ /* 0x002fc40008400000 */
[C---:B------:R-:W-:Y:S02]  /*0140*/  FMUL R7, R2.reuse, UR9 ;  /* 0x0000000902077c20 */ /* 0x040fe40008400000 */
[----:B------:R-:W-:Y:S02]  /*0150*/  FFMA R5, R2, UR8, R5 ;  /* 0x0000000802057c23 */ /* 0x000fe40008000005 */
[----:B------:R-:W-:Y:S01]  /*0160*/  FFMA R7, R4, UR8, -R7 ;  /* 0x0000000804077c23 */ /* 0x000fe20008000807 */
[----:B------:R-:W0:Y:S01]  /*0170*/  LDCU.64 UR8, c[0x0][0x388] ;  /* 0x00007100ff0877ac */ /* 0x000e220008000a00 */
[----:B------:R-:W-:Y:S02]  /*0180*/  FADD R2, R5, UR4 ;  /* 0x0000000405027e21 */ /* 0x000fe40008000000 */
[----:B------:R-:W-:Y:S01]  /*0190*/  FADD R12, R7, UR5 ;  /* 0x00000005070c7e21 */ /* 0x000fe20008000000 */
[----:B------:R-:W1:Y:S01]  /*01a0*/  LDCU.64 UR4, c[0x0][0x358] ;  /* 0x00006b00ff0477ac */ /* 0x000e620008000a00 */
[----:B------:R-:W2:Y:S08]  /*01b0*/  F2I.FLOOR.NTZ R13, R2 ;  /* 0x00000002000d7305 */ /* 0x000eb00000207100 */
[----:B------:R-:W3:Y:S01]  /*01c0*/  F2I.FLOOR.NTZ R14, R12 ;  /* 0x0000000c000e7305 */ /* 0x000ee20000207100 */
[C---:B--2---:R-:W-:Y:S01]  /*01d0*/  VIADD R4, R13.reuse, 0x1 ;  /* 0x000000010d047836 */ /* 0x044fe20000000000 */
[----:B------:R-:W-:-:S04]  /*01e0*/  ISETP.GE.AND P2, PT, R13, UR6, PT ;  /* 0x000000060d007c0c */ /* 0x000fc8000bf46270 */
[----:B------:R-:W-:Y:S02]  /*01f0*/  ISETP.GE.AND P1, PT, R4, UR6, PT ;  /* 0x0000000604007c0c */ /* 0x000fe4000bf26270 */
[C---:B------:R-:W-:Y:S01]  /*0200*/  ISETP.GT.AND P2, PT, R13.reuse, -0x1, !P2 ;  /* 0xffffffff0d00780c */ /* 0x040fe20005744270 */
[C---:B---3--:R-:W-:Y:S01]  /*0210*/  VIADD R16, R14.reuse, 0x1 ;  /* 0x000000010e107836 */ /* 0x048fe20000000000 */
[C---:B------:R-:W-:Y:S02]  /*0220*/  ISETP.GE.AND P0, PT, R14.reuse, UR7, PT ;  /* 0x000000070e007c0c */ /* 0x040fe4000bf06270 */
[----:B------:R-:W-:Y:S02]  /*0230*/  ISETP.GT.AND P1, PT, R13, -0x2, !P1 ;  /* 0xfffffffe0d00780c */ /* 0x000fe40004f24270 */
[----:B------:R-:W-:-:S04]  /*0240*/  ISETP.GT.AND P0, PT, R14, -0x1, !P0 ;  /* 0xffffffff0e00780c */ /* 0x000fc80004704270 */
[----:B------:R-:W-:Y:S02]  /*0250*/  PLOP3.LUT P3, PT, P1, P0, PT, 0x80, 0x8 ;  /* 0x000000000008781c */ /* 0x000fe40000f61070 */
[----:B------:R-:W-:Y:S02]  /*0260*/  PLOP3.LUT P0, PT, P2, P0, PT, 0x80, 0x8 ;  /* 0x000000000008781c */ /* 0x000fe40001701070 */
[C---:B------:R-:W-:Y:S02]  /*0270*/  ISETP.LT.OR P2, PT, R14.reuse, -0x1, !P2 ;  /* 0xffffffff0e00780c */ /* 0x040fe40005741670 */
[----:B------:R-:W-:Y:S02]  /*0280*/  ISETP.LT.OR P1, PT, R14, -0x1, !P1 ;  /* 0xffffffff0e00780c */ /* 0x000fe40004f21670 */
[C---:B------:R-:W-:Y:S02]  /*0290*/  ISETP.GE.OR P2, PT, R16.reuse, UR7, P2 ;  /* 0x0000000710007c0c */ /* 0x040fe40009746670 */
[----:B------:R-:W-:-:S03]  /*02a0*/  ISETP.GE.OR P1, PT, R16, UR7, P1 ;  /* 0x0000000710007c0c */ /* 0x000fc60008f26670 */
[----:B------:R-:W2:Y:S01]  /*02b0*/  @P3 LDC.64 R10, c[0x0][0x380] ;  /* 0x0000e000ff0a3b82 */ /* 0x000ea20000000a00 */
[C---:B------:R-:W-:Y:S01]  /*02c0*/  @P3 IMAD R17, R14.reuse, UR6, RZ ;  /* 0x000000060e113c24 */ /* 0x040fe2000f8e02ff */
[--C-:B------:R-:W-:Y:S01]  /*02d0*/  @P3 SHF.R.S32.HI R19, RZ, 0x1f, R13.reuse ;  /* 0x0000001fff133819 */ /* 0x100fe2000001140d */
[----:B------:R-:W-:-:S03]  /*02e0*/  @P0 IMAD R15, R14, UR6, R13 ;  /* 0x000000060e0f0c24 */ /* 0x000fc6000f8e020d */
[----:B------:R-:W-:Y:S02]  /*02f0*/  @P3 SHF.R.S32.HI R18, RZ, 0x1f, R17 ;  /* 0x0000001fff123819 */ /* 0x000fe40000011411 */
[----:B------:R-:W3:Y:S08]  /*0300*/  @P0 LDC.64 R6, c[0x0][0x380] ;  /* 0x0000e000ff060b82 */ /* 0x000ef00000000a00 */
[----:B------:R-:W4:Y:S08]  /*0310*/  @!P2 LDC.64 R8, c[0x0][0x380] ;  /* 0x0000e000ff08ab82 */ /* 0x000f300000000a00 */
[----:B------:R-:W5:Y:S01]  /*0320*/  @!P1 LDC.64 R4, c[0x0][0x380] ;  /* 0x0000e000ff049b82 */ /* 0x000f620000000a00 */
[--C-:B--2---:R-:W-:Y:S01]  /*0330*/  @P3 IADD3 R10, P5, P6, R17, R10, R13.reuse ;  /* 0x0000000a110a3210 */ /* 0x104fe20007ebe00d */
[----:B------:R-:W-:-:S02]  /*0340*/  @!P2 IMAD R17, R16, UR6, R13 ;  /* 0x000000061011ac24 */ /* 0x000fc4000f8e020d */
[----:B------:R-:W-:Y:S01]  /*0350*/  @!P1 IMAD R16, R16, UR6, RZ ;  /* 0x0000000610109c24 */ /* 0x000fe2000f8e02ff */
[----:B------:R-:W-:Y:S02]  /*0360*/  @P3 IADD3.X R11, PT, PT, R18, R11, R19, P5, P6 ;  /* 0x0000000b120b3210 */ /* 0x000fe40002fec413 */
[----:B---3--:R-:W-:-:S04]  /*0370*/  @P0 IADD3 R6, P4, PT, R15, R6, RZ ;  /* 0x000000060f060210 */ /* 0x008fc80007f9e0ff */
[----:B-1----:R1:W2:Y:S01]  /*0380*/  @P3 LDG.E.U8.CONSTANT R11, desc[UR4][R10.64+0x1] ;  /* 0x000001040a0b3981 */ /* 0x0022a2000c1e9100 */
[----:B------:R-:W-:Y:S02]  /*0390*/  @P0 LEA.HI.X.SX32 R7, R15, R7, 0x1, P4 ;  /* 0x000000070f070211 */ /* 0x000fe400020f0eff */
[----:B----4-:R-:W-:-:S03]  /*03a0*/  @!P2 IADD3 R8, P4, PT, R17, R8, RZ ;  /* 0x000000081108a210 */ /* 0x010fc60007f9e0ff */
[----:B------:R3:W4:Y:S01]  /*03b0*/  @P0 LDG.E.U8.CONSTANT R6, desc[UR4][R6.64] ;  /* 0x0000000406060981 */ /* 0x000722000c1e9100 */
[--C-:B------:R-:W-:Y:S02]  /*03c0*/  @!P1 SHF.R.S32.HI R15, RZ, 0x1f, R13.reuse ;  /* 0x0000001fff0f9819 */ /* 0x100fe4000001140d */
[----:B------:R-:W-:Y:S02]  /*03d0*/  @!P2 LEA.HI.X.SX32 R9, R17, R9, 0x1, P4 ;  /* 0x000000091109a211 */ /* 0x000fe400020f0eff */
[----:B-----5:R-:W-:-:S03]  /*03e0*/  @!P1 IADD3 R4, P4, P5, R16, R4, R13 ;  /* 0x0000000410049210 */ /* 0x020fc60007d9e00d */
[----:B------:R-:W5:Y:S01]  /*03f0*/  @!P2 LDG.E.U8.CONSTANT R8, desc[UR4][R8.64] ;  /* 0x000000040808a981 */ /* 0x000f62000c1e9100 */
[----:B------:R-:W-:-:S04]  /*0400*/  @!P1 SHF.R.S32.HI R16, RZ, 0x1f, R16 ;  /* 0x0000001fff109819 */ /* 0x000fc80000011410 */
[----:B------:R-:W-:-:S05]  /*0410*/  @!P1 IADD3.X R5, PT, PT, R16, R5, R15, P4, P5 ;  /* 0x0000000510059210 */ /* 0x000fca00027ea40f */
[----:B------:R0:W5:Y:S01]  /*0420*/  @!P1 LDG.E.U8.CONSTANT R16, desc[UR4][R4.64+0x1] ;  /* 0x0000010404109981 */ /* 0x000162000c1e9100 */
[----:B------:R-:W-:Y:S02]  /*0430*/  I2FP.F32.S32 R15, R14 ;  /* 0x0000000e000f7245 */ /* 0x000fe40000201400 */
[----:B------:R-:W-:Y:S01]  /*0440*/  I2FP.F32.S32 R13, R13 ;  /* 0x0000000d000d7245 */ /* 0x000fe20000201400 */
[----:B------:R-:W-:Y:S02]  /*0450*/  IMAD.MOV.U32 R14, RZ, RZ, 0x437f0000 ;  /* 0x437f0000ff0e7424 */ /* 0x000fe400078e00ff */
[----:B------:R-:W-:Y:S02]  /*0460*/  FADD R15, R12, -R15 ;  /* 0x8000000f0c0f7221 */ /* 0x000fe40000000000 */
[----:B------:R-:W-:Y:S01]  /*0470*/  FADD R13, R2, -R13 ;  /* 0x8000000d020d7221 */ /* 0x000fe20000000000 */
[----:B-1----:R-:W-:Y:S02]  /*0480*/  IMAD.MOV.U32 R10, RZ, RZ, 0x437f0000 ;  /* 0x437f0000ff0a7424 */ /* 0x002fe400078e00ff */
[----:B------:R-:W-:Y:S01]  /*0490*/  FADD R2, -R15, 1 ;  /* 0x3f8000000f027421 */ /* 0x000fe20000000100 */
[----:B---3--:R-:W-:Y:S01]  /*04a0*/  FADD R7, -R13, 1 ;  /* 0x3f8000000d077421 */ /* 0x008fe20000000100 */
[----:B0-----:R-:W-:-:S02]  /*04b0*/  IMAD.MOV.U32 R4, RZ, RZ, 0x437f0000 ;  /* 0x437f0000ff047424 */ /* 0x001fc400078e00ff */
[----:B------:R-:W-:Y:S01]  /*04c0*/  IMAD R0, R3, UR6, R0 ;  /* 0x0000000603007c24 */ /* 0x000fe2000f8e0200 */
[----:B--2---:R-:W-:-:S05]  /*04d0*/  @P3 I2FP.F32.U32 R14, R11 ;  /* 0x0000000b000e3245 */ /* 0x004fca0000201000 */
[----:B------:R-:W-:Y:S01]  /*04e0*/  FMUL R5, R13, R14 ;  /* 0x0000000e0d057220 */ /* 0x000fe20000400000 */
[----:B----4-:R-:W-:Y:S01]  /*04f0*/  @P0 I2FP.F32.U32 R10, R6 ;  /* 0x00000006000a0245 */ /* 0x010fe20000201000 */
[----:B------:R-:W-:Y:S02]  /*0500*/  IMAD.MOV.U32 R6, RZ, RZ, 0x437f0000 ;  /* 0x437f0000ff067424 */ /* 0x000fe400078e00ff */
[----:B------:R-:W-:Y:S02]  /*0510*/  FMUL R5, R2, R5 ;  /* 0x0000000502057220 */ /* 0x000fe40000400000 */
[----:B------:R-:W-:Y:S01]  /*0520*/  FMUL R10, R7, R10 ;  /* 0x0000000a070a7220 */ /* 0x000fe20000400000 */
[----:B-----5:R-:W-:-:S03]  /*0530*/  @!P2 I2FP.F32.U32 R6, R8 ;  /* 0x000000080006a245 */ /* 0x020fc60000201000 */
[----:B------:R-:W-:Y:S02]  /*0540*/  FFMA R10, R10, R2, R5 ;  /* 0x000000020a0a7223 */ /* 0x000fe40000000005 */
[----:B------:R-:W-:Y:S01]  /*0550*/  FMUL R6, R7, R6 ;  /* 0x0000000607067220 */ /* 0x000fe20000400000 */
[----:B------:R-:W-:-:S03]  /*0560*/  @!P1 I2FP.F32.U32 R4, R16 ;  /* 0x0000001000049245 */ /* 0x000fc60000201000 */
[----:B------:R-:W-:Y:S02]  /*0570*/  FFMA R5, R15, R6, R10 ;  /* 0x000000060f057223 */ /* 0x000fe4000000000a */
[----:B------:R-:W-:-:S04]  /*0580*/  FMUL R4, R13, R4 ;  /* 0x000000040d047220 */ /* 0x000fc80000400000 */
[----:B------:R-:W-:-:S05]  /*0590*/  FFMA R4, R15, R4, R5 ;  /* 0x000000040f047223 */ /* 0x000fca0000000005 */
[----:B------:R-:W-:-:S04]  /*05a0*/  FMNMX R4, RZ, R4, !PT ;  /* 0x00000004ff047209 */ /* 0x000fc80007800000 */
[----:B------:R-:W-:-:S04]  /*05b0*/  FMNMX R4, R4, 255, PT ;  /* 0x437f000004047809 */ /* 0x000fc80003800000 */
[----:B------:R-:W0:Y:S01]  /*05c0*/  F2I.U32.TRUNC.NTZ R5, R4 ;  /* 0x0000000400057305 */ /* 0x000e22000020f000 */
[----:B------:R-:W-:-:S04]  /*05d0*/  IADD3 R2, P0, PT, R0, UR8, RZ ;  /* 0x0000000800027c10 */ /* 0x000fc8000ff1e0ff */
[----:B------:R-:W-:-:S05]  /*05e0*/  LEA.HI.X.SX32 R3, R0, UR9, 0x1, P0 ;  /* 0x0000000900037c11 */ /* 0x000fca00080f0eff */
[----:B0-----:R-:W-:Y:S01]  /*05f0*/  STG.E.U8 desc[UR4][R2.64], R5 ;  /* 0x0000000502007986 */ /* 0x001fe2000c101104 */
[----:B------:R-:W-:Y:S05]  /*0600*/  EXIT ;  /* 0x000000000000794d */ /* 0x000fea0003800000 */
.L_x_0:
[----:B------:R-:W-:-:S00]  /*0610*/  BRA `(.L_x_0) ;  /* 0xfffffffc00fc7947 */ /* 0x000fc0000383ffff */
[----:B------:R-:W-:-:S00]  /*0620*/  NOP ;  /* 0x0000000000007918 */ /* 0x000fc00000000000 */
        /* <DEDUP_REMOVED lines=13> */
.L_x_37:


//--------------------- .text.profile_variance    --------------------------
	.section	.text.profile_variance,"ax",@progbits
	.align	128
        .global         profile_variance
        .type           profile_variance,@function
        .size           profile_variance,(.L_x_36 - profile_variance)
        .other          profile_variance,@"STO_CUDA_ENTRY STV_DEFAULT"
profile_variance:
.text.profile_variance:
[----:B------:R-:W-:Y:S01]  /*0000*/  LDC R1, c[0x0][0x37c] ;  /* 0x0000df00ff017b82 */ /* 0x000fe20000000800 */
[----:B------:R-:W0:Y:S07]  /*0010*/  S2R R3, SR_TID.X ;  /* 0x0000000000037919 */ /* 0x000e2e0000002100 */
[----:B------:R-:W0:Y:S01]  /*0020*/  S2UR UR4, SR_CTAID.X ;  /* 0x00000000000479c3 */ /* 0x000e220000002500 */
[----:B------:R-:W1:Y:S07]  /*0030*/  LDCU UR5, c[0x0][0x394] ;  /* 0x00007280ff0577ac */ /* 0x000e6e0008000800 */
[----:B------:R-:W0:Y:S02]  /*0040*/  LDC R8, c[0x0][0x360] ;  /* 0x0000d800ff087b82 */ /* 0x000e240000000800 */
[----:B0-----:R-:W-:-:S05]  /*0050*/  IMAD R8, R8, UR4, R3 ;  /* 0x0000000408087c24 */ /* 0x001fca000f8e0203 */
[----:B-1----:R-:W-:-:S13]  /*0060*/  ISETP.GE.AND P0, PT, R8, UR5, PT ;  /* 0x0000000508007c0c */ /* 0x002fda000bf06270 */
[----:B------:R-:W-:Y:S05]  /*0070*/  @P0 EXIT ;  /* 0x000000000000094d */ /* 0x000fea0003800000 */
[----:B------:R-:W0:Y:S01]  /*0080*/  LDCU UR7, c[0x0][0x390] ;  /* 0x00007200ff0777ac */ /* 0x000e220008000800 */
[----:B------:R-:W-:Y:S01]  /*0090*/  IMAD.MOV.U32 R10, RZ, RZ, RZ ;  /* 0x000000ffff0a7224 */ /* 0x000fe200078e00ff */
[----:B------:R-:W1:Y:S01]  /*00a0*/  LDCU.64 UR10, c[0x0][0x380] ;  /* 0x00007000ff0a77ac */ /* 0x000e620008000a00 */
[----:B------:R-:W2:Y:S01]  /*00b0*/  LDCU.64 UR8, c[0x0][0x358] ;  /* 0x00006b00ff0877ac */ /* 0x000ea20008000a00 */
[----:B0-----:R-:W-:Y:S01]  /*00c0*/  IMAD R6, R8, UR7, RZ ;  /* 0x0000000708067c24 */ /* 0x001fe2000f8e02ff */
[----:B------:R-:W-:-:S03]  /*00d0*/  UISETP.GE.AND UP0, UPT, UR7, 0x1, UPT ;  /* 0x000000010700788c */ /* 0x000fc6000bf06270 */
[----:B------:R-:W-:-:S03]  /*00e0*/  IMAD.WIDE R6, R6, 0x4, RZ ;  /* 0x0000000406067825 */ /* 0x000fc600078e02ff */
[----:B-1----:R-:W-:-:S04]  /*00f0*/  IADD3 R4, P0, PT, R6, UR10, RZ ;  /* 0x0000000a06047c10 */ /* 0x002fc8000ff1e0ff */
[----:B------:R-:W-:Y:S01]  /*0100*/  IADD3.X R5, PT, PT, R7, UR11, RZ, P0, !PT ;  /* 0x0000000b07057c10 */ /* 0x000fe200087fe4ff */
[----:B--2---:R-:W-:Y:S08]  /*0110*/  BRA.U !UP0, `(.L_x_1) ;  /* 0x0000000908007547 */ /* 0x004ff0000b800000 */
[----:B------:R-:W-:Y:S01]  /*0120*/  UISETP.GE.U32.AND UP2, UPT, UR7, 0x10, UPT ;  /* 0x000000100700788c */ /* 0x000fe2000bf46070 */
[----:B------:R-:W-:Y:S01]  /*0130*/  HFMA2 R10, -RZ, RZ, 0, 0 ;  /* 0x00000000ff0a7431 */ /* 0x000fe200000001ff */
[----:B------:R-:W-:Y:S01]  /*0140*/  ULOP3.LUT UR4, UR7, 0xf, URZ, 0xc0, !UPT ;  /* 0x0000000f07047892 */ /* 0x000fe2000f8ec0ff */
[----:B------:R-:W-:-:S03]  /*0150*/  IMAD.MOV.U32 R9, RZ, RZ, RZ ;  /* 0x000000ffff097224 */ /* 0x000fc600078e00ff */
[----:B------:R-:W-:-:S03]  /*0160*/  UISETP.NE.AND UP1, UPT, UR4, URZ, UPT ;  /* 0x000000ff0400728c */ /* 0x000fc6000bf25270 */
[----:B------:R-:W-:Y:S08]  /*0170*/  BRA.U !UP2, `(.L_x_2) ;  /* 0x000000010aec7547 */ /* 0x000ff0000b800000 */
[----:B------:R-:W-:Y:S01]  /*0180*/  ULOP3.LUT UR5, UR7, 0x7ffffff0, URZ, 0xc0, !UPT ;  /* 0x7ffffff007057892 */ /* 0x000fe2000f8ec0ff */
[----:B------:R-:W-:Y:S02]  /*0190*/  IADD3 R2, P0, PT, R4, 0x20, RZ ;  /* 0x0000002004027810 */ /* 0x000fe40007f1e0ff */
[----:B------:R-:W-:Y:S01]  /*01a0*/  MOV R10, RZ ;  /* 0x000000ff000a7202 */ /* 0x000fe20000000f00 */
[----:B------:R-:W-:Y:S02]  /*01b0*/  UIADD3 UR6, UPT, UPT, -UR5, URZ, URZ ;  /* 0x000000ff05067290 */ /* 0x000fe4000fffe1ff */
[----:B------:R-:W-:Y:S01]  /*01c0*/  IMAD.X R3, RZ, RZ, R5, P0 ;  /* 0x000000ffff037224 */ /* 0x000fe200000e0605 */
[----:B------:R-:W-:-:S09]  /*01d0*/  MOV R9, UR5 ;  /* 0x0000000500097c02 */ /* 0x000fd20008000f00 */
.L_x_3:
[----:B------:R-:W2:Y:S04]  /*01e0*/  LDG.E.CONSTANT R21, desc[UR8][R2.64+-0x20] ;  /* 0xffffe00802157981 */ /* 0x000ea8000c1e9900 */
[----:B------:R-:W3:Y:S04]  /*01f0*/  LDG.E.CONSTANT R22, desc[UR8][R2.64+-0x1c] ;  /* 0xffffe40802167981 */ /* 0x000ee8000c1e9900 */
[----:B------:R-:W4:Y:S04]  /*0200*/  LDG.E.CONSTANT R24, desc[UR8][R2.64+-0x18] ;  /* 0xffffe80802187981 */ /* 0x000f28000c1e9900 */
[----:B------:R-:W5:Y:S04]  /*0210*/  LDG.E.CONSTANT R20, desc[UR8][R2.64+-0x14] ;  /* 0xffffec0802147981 */ /* 0x000f68000c1e9900 */
        /* <DEDUP_REMOVED lines=9> */
[----:B------:R-:W5:Y:S01]  /*02b0*/  LDG.E.CONSTANT R11, desc[UR8][R2.64+0x14] ;  /* 0x00001408020b7981 */ /* 0x000f62000c1e9900 */
[----:B--2---:R-:W-:-:S03]  /*02c0*/  I2FP.F32.U32 R23, R21 ;  /* 0x0000001500177245 */ /* 0x004fc60000201000 */
[----:B------:R-:W2:Y:S02]  /*02d0*/  LDG.E.CONSTANT R21, desc[UR8][R2.64+0x18] ;  /* 0x0000180802157981 */ /* 0x000ea4000c1e9900 */
[----:B------:R-:W-:Y:S02]  /*02e0*/  FADD R23, R23, R10 ;  /* 0x0000000a17177221 */ /* 0x000fe40000000000 */
[----:B------:R0:W2:Y:S01]  /*02f0*/  LDG.E.CONSTANT R10, desc[UR8][R2.64+0x1c] ;  /* 0x00001c08020a7981 */ /* 0x0000a2000c1e9900 */
[----:B---3--:R-:W-:Y:S01]  /*0300*/  I2FP.F32.U32 R22, R22 ;  /* 0x0000001600167245 */ /* 0x008fe20000201000 */
[----:B------:R-:W-:-:S04]  /*0310*/  UIADD3 UR6, UPT, UPT, UR6, 0x10, URZ ;  /* 0x0000001006067890 */ /* 0x000fc8000fffe0ff */
[----:B------:R-:W-:Y:S01]  /*0320*/  FADD R22, R23, R22 ;  /* 0x0000001617167221 */ /* 0x000fe20000000000 */
[----:B----4-:R-:W-:Y:S01]  /*0330*/  I2FP.F32.U32 R23, R24 ;  /* 0x0000001800177245 */ /* 0x010fe20000201000 */
[----:B------:R-:W-:Y:S01]  /*0340*/  UISETP.NE.AND UP2, UPT, UR6, URZ, UPT ;  /* 0x000000ff0600728c */ /* 0x000fe2000bf45270 */
[----:B-----5:R-:W-:Y:S02]  /*0350*/  I2FP.F32.U32 R25, R0 ;  /* 0x0000000000197245 */ /* 0x020fe40000201000 */
[----:B0-----:R-:W-:Y:S01]  /*0360*/  IADD3 R2, P0, PT, R2, 0x40, RZ ;  /* 0x0000004002027810 */ /* 0x001fe20007f1e0ff */
[----:B------:R-:W-:Y:S01]  /*0370*/  FADD R22, R22, R23 ;  /* 0x0000001716167221 */ /* 0x000fe20000000000 */
[----:B------:R-:W-:Y:S02]  /*0380*/  I2FP.F32.U32 R23, R20 ;  /* 0x0000001400177245 */ /* 0x000fe40000201000 */
[----:B------:R-:W-:Y:S01]  /*0390*/  I2FP.F32.U32 R19, R19 ;  /* 0x0000001300137245 */ /* 0x000fe20000201000 */
[----:B------:R-:W-:Y:S01]  /*03a0*/  IMAD.X R3, RZ, RZ, R3, P0 ;  /* 0x000000ffff037224 */ /* 0x000fe200000e0603 */
[----:B------:R-:W-:Y:S01]  /*03b0*/  I2FP.F32.U32 R18, R18 ;  /* 0x0000001200127245 */ /* 0x000fe20000201000 */
[----:B------:R-:W-:Y:S01]  /*03c0*/  FADD R22, R22, R23 ;  /* 0x0000001716167221 */ /* 0x000fe20000000000 */
[----:B------:R-:W-:-:S03]  /*03d0*/  I2FP.F32.U32 R17, R17 ;  /* 0x0000001100117245 */ /* 0x000fc60000201000 */
        /* <DEDUP_REMOVED lines=12> */
[----:B------:R-:W-:-:S04]  /*04a0*/  FADD R14, R15, R14 ;  /* 0x0000000e0f0e7221 */ /* 0x000fc80000000000 */
[----:B------:R-:W-:-:S04]  /*04b0*/  FADD R13, R14, R13 ;  /* 0x0000000d0e0d7221 */ /* 0x000fc80000000000 */
[----:B------:R-:W-:-:S04]  /*04c0*/  FADD R12, R13, R12 ;  /* 0x0000000c0d0c7221 */ /* 0x000fc80000000000 */
[----:B------:R-:W-:Y:S01]  /*04d0*/  FADD R11, R12, R11 ;  /* 0x0000000b0c0b7221 */ /* 0x000fe20000000000 */
[----:B--2---:R-:W-:-:S05]  /*04e0*/  I2FP.F32.U32 R0, R21 ;  /* 0x0000001500007245 */ /* 0x004fca0000201000 */
[----:B------:R-:W-:Y:S01]  /*04f0*/  FADD R0, R11, R0 ;  /* 0x000000000b007221 */ /* 0x000fe20000000000 */
[----:B------:R-:W-:-:S05]  /*0500*/  I2FP.F32.U32 R11, R10 ;  /* 0x0000000a000b7245 */ /* 0x000fca0000201000 */
[----:B------:R-:W-:Y:S01]  /*0510*/  FADD R10, R0, R11 ;  /* 0x0000000b000a7221 */ /* 0x000fe20000000000 */
[----:B------:R-:W-:Y:S06]  /*0520*/  BRA.U UP2, `(.L_x_3) ;  /* 0xfffffffd022c7547 */ /* 0x000fec000b83ffff */
.L_x_2:
[----:B------:R-:W-:Y:S05]  /*0530*/  BRA.U !UP1, `(.L_x_1) ;  /* 0x0000000109f87547 */ /* 0x000fea000b800000 */
[----:B------:R-:W-:Y:S02]  /*0540*/  UISETP.GE.U32.AND UP1, UPT, UR4, 0x8, UPT ;  /* 0x000000080400788c */ /* 0x000fe4000bf26070 */
[----:B------:R-:W-:-:S04]  /*0550*/  ULOP3.LUT UR5, UR7, 0x7, URZ, 0xc0, !UPT ;  /* 0x0000000707057892 */ /* 0x000fc8000f8ec0ff */
[----:B------:R-:W-:-:S03]  /*0560*/  UISETP.NE.AND UP2, UPT, UR5, URZ, UPT ;  /* 0x000000ff0500728c */ /* 0x000fc6000bf45270 */
[----:B------:R-:W-:Y:S08]  /*0570*/  BRA.U !UP1, `(.L_x_4) ;  /* 0x0000000109687547 */ /* 0x000ff0000b800000 */
[----:B------:R-:W-:-:S05]  /*0580*/  IMAD.WIDE.U32 R2, R9, 0x4, R4 ;  /* 0x0000000409027825 */ /* 0x000fca00078e0004 */
[----:B------:R-:W2:Y:S04]  /*0590*/  LDG.E.CONSTANT R0, desc[UR8][R2.64] ;  /* 0x0000000802007981 */ /* 0x000ea8000c1e9900 */
[----:B------:R-:W3:Y:S04]  /*05a0*/  LDG.E.CONSTANT R12, desc[UR8][R2.64+0x4] ;  /* 0x00000408020c7981 */ /* 0x000ee8000c1e9900 */
[----:B------:R-:W4:Y:S04]  /*05b0*/  LDG.E.CONSTANT R13, desc[UR8][R2.64+0x8] ;  /* 0x00000808020d7981 */ /* 0x000f28000c1e9900 */
[----:B------:R-:W5:Y:S04]  /*05c0*/  LDG.E.CONSTANT R14, desc[UR8][R2.64+0xc] ;  /* 0x00000c08020e7981 */ /* 0x000f68000c1e9900 */
[----:B------:R-:W5:Y:S04]  /*05d0*/  LDG.E.CONSTANT R15, desc[UR8][R2.64+0x10] ;  /* 0x00001008020f7981 */ /* 0x000f68000c1e9900 */
[----:B------:R-:W5:Y:S04]  /*05e0*/  LDG.E.CONSTANT R16, desc[UR8][R2.64+0x14] ;  /* 0x0000140802107981 */ /* 0x000f68000c1e9900 */
[----:B------:R-:W5:Y:S04]  /*05f0*/  LDG.E.CONSTANT R17, desc[UR8][R2.64+0x18] ;  /* 0x0000180802117981 */ /* 0x000f68000c1e9900 */
[----:B------:R-:W5:Y:S01]  /*0600*/  LDG.E.CONSTANT R18, desc[UR8][R2.64+0x1c] ;  /* 0x00001c0802127981 */ /* 0x000f62000c1e9900 */
[----:B------:R-:W-:-:S02]  /*0610*/  IADD3 R9, PT, PT, R9, 0x8, RZ ;  /* 0x0000000809097810 */ /* 0x000fc40007ffe0ff */
[----:B--2---:R-:W-:Y:S02]  /*0620*/  I2FP.F32.U32 R11, R0 ;  /* 0x00000000000b7245 */ /* 0x004fe40000201000 */
[----:B---3--:R-:W-:-:S03]  /*0630*/  I2FP.F32.U32 R12, R12 ;  /* 0x0000000c000c7245 */ /* 0x008fc60000201000 */
[----:B------:R-:W-:Y:S01]  /*0640*/  FADD R11, R10, R11 ;  /* 0x0000000b0a0b7221 */ /* 0x000fe20000000000 */
[----:B----4-:R-:W-:-:S03]  /*0650*/  I2FP.F32.U32 R0, R13 ;  /* 0x0000000d00007245 */ /* 0x010fc60000201000 */
[----:B------:R-:W-:Y:S01]  /*0660*/  FADD R11, R11, R12 ;  /* 0x0000000c0b0b7221 */ /* 0x000fe20000000000 */
[----:B-----5:R-:W-:-:S03]  /*0670*/  I2FP.F32.U32 R13, R14 ;  /* 0x0000000e000d7245 */ /* 0x020fc60000201000 */
        /* <DEDUP_REMOVED lines=9> */
[----:B------:R-:W-:-:S07]  /*0710*/  FADD R10, R0, R3 ;  /* 0x00000003000a7221 */ /* 0x000fce0000000000 */
.L_x_4:
        /* <DEDUP_REMOVED lines=9> */
[----:B------:R-:W5:Y:S01]  /*07b0*/  LDG.E.CONSTANT R14, desc[UR8][R2.64+0xc] ;  /* 0x00000c08020e7981 */ /* 0x000f62000c1e9900 */
[----:B------:R-:W-:Y:S01]  /*07c0*/  VIADD R9, R9, 0x4 ;  /* 0x0000000409097836 */ /* 0x000fe20000000000 */
[----:B--2---:R-:W-:-:S02]  /*07d0*/  I2FP.F32.U32 R11, R0 ;  /* 0x00000000000b7245 */ /* 0x004fc40000201000 */
[----:B---3--:R-:W-:-:S03]  /*07e0*/  I2FP.F32.U32 R12, R12 ;  /* 0x0000000c000c7245 */ /* 0x008fc60000201000 */
[----:B------:R-:W-:Y:S01]  /*07f0*/  FADD R11, R10, R11 ;  /* 0x0000000b0a0b7221 */ /* 0x000fe20000000000 */
[----:B----4-:R-:W-:-:S03]  /*0800*/  I2FP.F32.U32 R0, R13 ;  /* 0x0000000d00007245 */ /* 0x010fc60000201000 */
[----:B------:R-:W-:Y:S01]  /*0810*/  FADD R11, R11, R12 ;  /* 0x0000000c0b0b7221 */ /* 0x000fe20000000000 */
[----:B-----5:R-:W-:-:S03]  /*0820*/  I2FP.F32.U32 R13, R14 ;  /* 0x0000000e000d7245 */ /* 0x020fc60000201000 */
[----:B------:R-:W-:-:S04]  /*0830*/  FADD R0, R11, R0 ;  /* 0x000000000b007221 */ /* 0x000fc80000000000 */
[----:B------:R-:W-:-:S07]  /*0840*/  FADD R10, R0, R13 ;  /* 0x0000000d000a7221 */ /* 0x000fce0000000000 */
.L_x_5:
[----:B------:R-:W-:Y:S05]  /*0850*/  BRA.U !UP2, `(.L_x_1) ;  /* 0x000000010a307547 */ /* 0x000fea000b800000 */
[----:B------:R-:W-:Y:S01]  /*0860*/  IMAD.WIDE.U32 R2, R9, 0x4, R6 ;  /* 0x0000000409027825 */ /* 0x000fe200078e0006 */
[----:B------:R-:W-:Y:S02]  /*0870*/  UIADD3 UR4, UPT, UPT, -UR4, URZ, URZ ;  /* 0x000000ff04047290 */ /* 0x000fe4000fffe1ff */
[----:B------:R-:W-:-:S04]  /*0880*/  IADD3 R2, P0, PT, R2, UR10, RZ ;  /* 0x0000000a02027c10 */ /* 0x000fc8000ff1e0ff */
[----:B------:R-:W-:-:S09]  /*0890*/  IADD3.X R3, PT, PT, R3, UR11, RZ, P0, !PT ;  /* 0x0000000b03037c10 */ /* 0x000fd200087fe4ff */
.L_x_6:
[----:B------:R0:W2:Y:S01]  /*08a0*/  LDG.E.CONSTANT R0, desc[UR8][R2.64] ;  /* 0x0000000802007981 */ /* 0x0000a2000c1e9900 */
[----:B------:R-:W-:-:S04]  /*08b0*/  UIADD3 UR4, UPT, UPT, UR4, 0x1, URZ ;  /* 0x0000000104047890 */ /* 0x000fc8000fffe0ff */
[----:B------:R-:W-:Y:S01]  /*08c0*/  UISETP.NE.AND UP1, UPT, UR4, URZ, UPT ;  /* 0x000000ff0400728c */ /* 0x000fe2000bf25270 */
[----:B0-----:R-:W-:-:S04]  /*08d0*/  IADD3 R2, P0, PT, R2, 0x4, RZ ;  /* 0x0000000402027810 */ /* 0x001fc80007f1e0ff */
[----:B------:R-:W-:Y:S02]  /*08e0*/  IADD3.X R3, PT, PT, RZ, R3, RZ, P0, !PT ;  /* 0x00000003ff037210 */ /* 0x000fe400007fe4ff */
[----:B--2---:R-:W-:-:S05]  /*08f0*/  I2FP.F32.U32 R9, R0 ;  /* 0x0000000000097245 */ /* 0x004fca0000201000 */
[----:B------:R-:W-:Y:S01]  /*0900*/  FADD R10, R9, R10 ;  /* 0x0000000a090a7221 */ /* 0x000fe20000000000 */
[----:B------:R-:W-:Y:S06]  /*0910*/  BRA.U UP1, `(.L_x_6) ;  /* 0xfffffffd01e07547 */ /* 0x000fec000b83ffff */
.L_x_1:
[----:B------:R-:W-:Y:S01]  /*0920*/  I2FP.F32.S32 R9, UR7 ;  /* 0x0000000700097c45 */ /* 0x000fe20008201400 */
[----:B------:R-:W-:Y:S03]  /*0930*/  BSSY.RECONVERGENT B0, `(.L_x_7) ;  /* 0x000000d000007945 */ /* 0x000fe60003800200 */
[----:B------:R-:W0:Y:S08]  /*0940*/  MUFU.RCP R0, R9 ;  /* 0x0000000900007308 */ /* 0x000e300000001000 */
[----:B------:R-:W1:Y:S01]  /*0950*/  FCHK P0, R10, R9 ;  /* 0x000000090a007302 */ /* 0x000e620000000000 */
[----:B0-----:R-:W-:-:S04]  /*0960*/  FFMA R3, -R9, R0, 1 ;  /* 0x3f80000009037423 */ /* 0x001fc80000000100 */
[----:B------:R-:W-:-:S04]  /*0970*/  FFMA R0, R0, R3, R0 ;  /* 0x0000000300007223 */ /* 0x000fc80000000000 */
[----:B------:R-:W-:-:S04]  /*0980*/  FFMA R3, R0, R10, RZ ;  /* 0x0000000a00037223 */ /* 0x000fc800000000ff */
[----:B------:R-:W-:-:S04]  /*0990*/  FFMA R2, -R9, R3, R10 ;  /* 0x0000000309027223 */ /* 0x000fc8000000010a */
[----:B------:R-:W-:Y:S01]  /*09a0*/  FFMA R0, R0, R2, R3 ;  /* 0x0000000200007223 */ /* 0x000fe20000000003 */
[----:B-1----:R-:W-:Y:S06]  /*09b0*/  @!P0 BRA `(.L_x_8) ;  /* 0x0000000000108947 */ /* 0x002fec0003800000 */
[----:B------:R-:W-:Y:S01]  /*09c0*/  IMAD.MOV.U32 R0, RZ, RZ, R10 ;  /* 0x000000ffff007224 */ /* 0x000fe200078e000a */
[----:B------:R-:W-:Y:S02]  /*09d0*/  MOV R3, R9 ;  /* 0x0000000900037202 */ /* 0x000fe40000000f00 */
[----:B------:R-:W-:-:S07]  /*09e0*/  MOV R2, 0xa00 ;  /* 0x00000a0000027802 */ /* 0x000fce0000000f00 */
[----:B------:R-:W-:Y:S05]  /*09f0*/  CALL.REL.NOINC `($__internal_0_$__cuda_sm3x_div_rn_noftz_f32_slowpath) ;  /* 0x0000000800d87944 */ /* 0x000fea0003c00000 */
.L_x_8:
[----:B------:R-:W-:Y:S05]  /*0a00*/  BSYNC.RECONVERGENT B0 ;  /* 0x0000000000007941 */ /* 0x000fea0003800200 */
.L_x_7:
[----:B------:R-:W-:Y:S01]  /*0a10*/  IMAD.MOV.U32 R10, RZ, RZ, RZ ;  /* 0x000000ffff0a7224 */ /* 0x000fe200078e00ff */
[----:B------:R-:W-:Y:S06]  /*0a20*/  BRA.U !UP0, `(.L_x_9) ;  /* 0x0000000908807547 */ /* 0x000fec000b800000 */
[----:B------:R-:W0:Y:S01]  /*0a30*/  LDCU UR4, c[0x0][0x390] ;  /* 0x00007200ff0477ac */ /* 0x000e220008000800 */
[----:B------:R-:W-:Y:S01]  /*0a40*/  CS2R R10, SRZ ;  /* 0x00000000000a7805 */ /* 0x000fe2000001ff00 */
[----:B0-----:R-:W-:Y:S02]  /*0a50*/  UISETP.GE.U32.AND UP0, UPT, UR4, 0x10, UPT ;  /* 0x000000100400788c */ /* 0x001fe4000bf06070 */
[----:B------:R-:W-:-:S04]  /*0a60*/  ULOP3.LUT UR6, UR4, 0xf, URZ, 0xc0, !UPT ;  /* 0x0000000f04067892 */ /* 0x000fc8000f8ec0ff */
[----:B------:R-:W-:-:S03]  /*0a70*/  UISETP.NE.AND UP1, UPT, UR6, URZ, UPT ;  /* 0x000000ff0600728c */ /* 0x000fc6000bf25270 */
[----:B------:R-:W-:Y:S08]  /*0a80*/  BRA.U !UP0, `(.L_x_10) ;  /* 0x00000005082c7547 */ /* 0x000ff0000b800000 */
[----:B------:R-:W-:Y:S01]  /*0a90*/  ULOP3.LUT UR7, UR4, 0x7ffffff0, URZ, 0xc0, !UPT ;  /* 0x7ffffff004077892 */ /* 0x000fe2000f8ec0ff */
[----:B------:R-:W-:Y:S01]  /*0aa0*/  IADD3 R2, P0, PT, R4, 0x20, RZ ;  /* 0x0000002004027810 */ /* 0x000fe20007f1e0ff */
[----:B------:R-:W-:Y:S02]  /*0ab0*/  HFMA2 R10, -RZ, RZ, 0, 0 ;  /* 0x00000000ff0a7431 */ /* 0x000fe400000001ff */
[----:B------:R-:W-:Y:S02]  /*0ac0*/  UIADD3 UR5, UPT, UPT, -UR7, URZ, URZ ;  /* 0x000000ff07057290 */ /* 0x000fe4000fffe1ff */
[----:B------:R-:W-:Y:S01]  /*0ad0*/  IMAD.X R3, RZ, RZ, R5, P0 ;  /* 0x000000ffff037224 */ /* 0x000fe200000e0605 */
[----:B------:R-:W-:-:S09]  /*0ae0*/  MOV R11, UR7 ;  /* 0x00000007000b7c02 */ /* 0x000fd20008000f00 */
.L_x_11:
[----:B------:R-:W2:Y:S04]  /*0af0*/  LDG.E.CONSTANT R25, desc[UR8][R2.64+-0x20] ;  /* 0xffffe00802197981 */ /* 0x000ea8000c1e9900 */
[----:B------:R-:W3:Y:S04]  /*0b00*/  LDG.E.CONSTANT R12, desc[UR8][R2.64+-0x1c] ;  /* 0xffffe408020c7981 */ /* 0x000ee8000c1e9900 */
[----:B------:R-:W4:Y:S04]  /*0b10*/  LDG.E.CONSTANT R24, desc[UR8][R2.64+-0x18] ;  /* 0xffffe80802187981 */ /* 0x000f28000c1e9900 */
[----:B------:R-:W5:Y:S04]  /*0b20*/  LDG.E.CONSTANT R23, desc[UR8][R2.64+-0x14] ;  /* 0xffffec0802177981 */ /* 0x000f68000c1e9900 */
[----:B------:R-:W4:Y:S04]  /*0b30*/  LDG.E.CONSTANT R22, desc[UR8][R2.64+-0x10] ;  /* 0xfffff00802167981 */ /* 0x000f28000c1e9900 */
        /* <DEDUP_REMOVED lines=8> */
[----:B------:R-:W4:Y:S01]  /*0bc0*/  LDG.E.CONSTANT R13, desc[UR8][R2.64+0x14] ;  /* 0x00001408020d7981 */ /* 0x000f22000c1e9900 */
[----:B--2---:R-:W-:-:S03]  /*0bd0*/  I2FP.F32.U32 R27, R25 ;  /* 0x00000019001b7245 */ /* 0x004fc60000201000 */
[----:B------:R-:W2:Y:S02]  /*0be0*/  LDG.E.CONSTANT R25, desc[UR8][R2.64+0x18] ;  /* 0x0000180802197981 */ /* 0x000ea4000c1e9900 */
[----:B------:R-:W-:-:S04]  /*0bf0*/  FADD R27, R27, -R0 ;  /* 0x800000001b1b7221 */ /* 0x000fc80000000000 */
[----:B------:R-:W-:Y:S02]  /*0c00*/  FFMA R27, R27, R27, R10 ;  /* 0x0000001b1b1b7223 */ /* 0x000fe4000000000a */
[----:B------:R0:W2:Y:S01]  /*0c10*/  LDG.E.CONSTANT R10, desc[UR8][R2.64+0x1c] ;  /* 0x00001c08020a7981 */ /* 0x0000a2000c1e9900 */
[----:B---3--:R-:W-:Y:S01]  /*0c20*/  I2FP.F32.U32 R29, R12 ;  /* 0x0000000c001d7245 */ /* 0x008fe20000201000 */
[----:B------:R-:W-:Y:S01]  /*0c30*/  UIADD3 UR5, UPT, UPT, UR5, 0x10, URZ ;  /* 0x0000001005057890 */ /* 0x000fe2000fffe0ff */
[----:B-----5:R-:W-:-:S03]  /*0c40*/  I2FP.F32.U32 R23, R23 ;  /* 0x0000001700177245 */ /* 0x020fc60000201000 */
[--C-:B------:R-:W-:Y:S01]  /*0c50*/  FADD R12, R29, -R0.reuse ;  /* 0x800000001d0c7221 */ /* 0x100fe20000000000 */
[----:B----4-:R-:W-:Y:S01]  /*0c60*/  I2FP.F32.U32 R29, R24 ;  /* 0x00000018001d7245 */ /* 0x010fe20000201000 */
[----:B------:R-:W-:Y:S01]  /*0c70*/  UISETP.NE.AND UP0, UPT, UR5, URZ, UPT ;  /* 0x000000ff0500728c */ /* 0x000fe2000bf05270 */
[----:B------:R-:W-:Y:S01]  /*0c80*/  I2FP.F32.U32 R21, R21 ;  /* 0x0000001500157245 */ /* 0x000fe20000201000 */
[----:B------:R-:W-:Y:S01]  /*0c90*/  FFMA R27, R12, R12, R27 ;  /* 0x0000000c0c1b7223 */ /* 0x000fe2000000001b */
[----:B0-----:R-:W-:Y:S01]  /*0ca0*/  IADD3 R2, P0, PT, R2, 0x40, RZ ;  /* 0x0000004002027810 */ /* 0x001fe20007f1e0ff */
[----:B------:R-:W-:-:S04]  /*0cb0*/  FADD R12, R29, -R0 ;  /* 0x800000001d0c7221 */ /* 0x000fc80000000000 */
[----:B------:R-:W-:Y:S01]  /*0cc0*/  FFMA R27, R12, R12, R27 ;  /* 0x0000000c0c1b7223 */ /* 0x000fe2000000001b */
[--C-:B------:R-:W-:Y:S01]  /*0cd0*/  FADD R12, R23, -R0.reuse ;  /* 0x80000000170c7221 */ /* 0x100fe20000000000 */
[----:B------:R-:W-:Y:S01]  /*0ce0*/  I2FP.F32.U32 R23, R22 ;  /* 0x0000001600177245 */ /* 0x000fe20000201000 */
[----:B------:R-:W-:Y:S01]  /*0cf0*/  IMAD.X R3, RZ, RZ, R3, P0 ;  /* 0x000000ffff037224 */ /* 0x000fe200000e0603 */
[----:B------:R-:W-:Y:S01]  /*0d00*/  I2FP.F32.U32 R19, R19 ;  /* 0x0000001300137245 */ /* 0x000fe20000201000 */
[----:B------:R-:W-:Y:S02]  /*0d10*/  FFMA R27, R12, R12, R27 ;  /* 0x0000000c0c1b7223 */ /* 0x000fe4000000001b */
[----:B------:R-:W-:Y:S01]  /*0d20*/  FADD R12, R23, -R0 ;  /* 0x80000000170c7221 */ /* 0x000fe20000000000 */
[----:B------:R-:W-:-:S03]  /*0d30*/  I2FP.F32.U32 R17, R17 ;  /* 0x0000001100117245 */ /* 0x000fc60000201000 */
[----:B------:R-:W-:Y:S01]  /*0d40*/  FFMA R27, R12, R12, R27 ;  /* 0x0000000c0c1b7223 */ /* 0x000fe2000000001b */
[----:B------:R-:W-:Y:S01]  /*0d50*/  FADD R12, R21, -R0 ;  /* 0x80000000150c7221 */ /* 0x000fe20000000000 */
[----:B------:R-:W-:-:S03]  /*0d60*/  I2FP.F32.U32 R21, R20 ;  /* 0x0000001400157245 */ /* 0x000fc60000201000 */
[----:B------:R-:W-:Y:S01]  /*0d70*/  FFMA R27, R12, R12, R27 ;  /* 0x0000000c0c1b7223 */ /* 0x000fe2000000001b */
[----:B------:R-:W-:Y:S01]  /*0d80*/  I2FP.F32.U32 R15, R15 ;  /* 0x0000000f000f7245 */ /* 0x000fe20000201000 */
[----:B------:R-:W-:-:S04]  /*0d90*/  FADD R12, R21, -R0 ;  /* 0x80000000150c7221 */ /* 0x000fc80000000000 */
[----:B------:R-:W-:Y:S01]  /*0da0*/  FFMA R27, R12, R12, R27 ;  /* 0x0000000c0c1b7223 */ /* 0x000fe2000000001b */
[--C-:B------:R-:W-:Y:S01]  /*0db0*/  FADD R12, R19, -R0.reuse ;  /* 0x80000000130c7221 */ /* 0x100fe20000000000 */
[----:B------:R-:W-:Y:S02]  /*0dc0*/  I2FP.F32.U32 R19, R18 ;  /* 0x0000001200137245 */ /* 0x000fe40000201000 */
[----:B------:R-:W-:Y:S01]  /*0dd0*/  I2FP.F32.U32 R13, R13 ;  /* 0x0000000d000d7245 */ /* 0x000fe20000201000 */
[----:B------:R-:W-:Y:S02]  /*0de0*/  FFMA R27, R12, R12, R27 ;  /* 0x0000000c0c1b7223 */ /* 0x000fe4000000001b */
[----:B------:R-:W-:-:S04]  /*0df0*/  FADD R12, R19, -R0 ;  /* 0x80000000130c7221 */ /* 0x000fc80000000000 */
[----:B------:R-:W-:Y:S01]  /*0e00*/  FFMA R27, R12, R12, R27 ;  /* 0x0000000c0c1b7223 */ /* 0x000fe2000000001b */
[----:B------:R-:W-:Y:S01]  /*0e10*/  FADD R12, R17, -R0 ;  /* 0x80000000110c7221 */ /* 0x000fe20000000000 */
[----:B------:R-:W-:-:S03]  /*0e20*/  I2FP.F32.U32 R17, R16 ;  /* 0x0000001000117245 */ /* 0x000fc60000201000 */
        /* <DEDUP_REMOVED lines=8> */
[----:B------:R-:W-:-:S04]  /*0eb0*/  FADD R12, R13, -R0 ;  /* 0x800000000d0c7221 */ /* 0x000fc80000000000 */
[----:B------:R-:W-:Y:S01]  /*0ec0*/  FFMA R27, R12, R12, R27 ;  /* 0x0000000c0c1b7223 */ /* 0x000fe2000000001b */
[----:B--2---:R-:W-:-:S05]  /*0ed0*/  I2FP.F32.U32 R25, R25 ;  /* 0x0000001900197245 */ /* 0x004fca0000201000 */
[----:B------:R-:W-:Y:S01]  /*0ee0*/  FADD R14, R25, -R0 ;  /* 0x80000000190e7221 */ /* 0x000fe20000000000 */
[----:B------:R-:W-:-:S03]  /*0ef0*/  I2FP.F32.U32 R13, R10 ;  /* 0x0000000a000d7245 */ /* 0x000fc60000201000 */
[----:B------:R-:W-:Y:S02]  /*0f00*/  FFMA R27, R14, R14, R27 ;  /* 0x0000000e0e1b7223 */ /* 0x000fe4000000001b */
[----:B------:R-:W-:-:S04]  /*0f10*/  FADD R10, R13, -R0 ;  /* 0x800000000d0a7221 */ /* 0x000fc80000000000 */
[----:B------:R-:W-:Y:S01]  /*0f20*/  FFMA R10, R10, R10, R27 ;  /* 0x0000000a0a0a7223 */ /* 0x000fe2000000001b */
[----:B------:R-:W-:Y:S06]  /*0f30*/  BRA.U UP0, `(.L_x_11) ;  /* 0xfffffff900ec7547 */ /* 0x000fec000b83ffff */
.L_x_10:
        /* <DEDUP_REMOVED lines=13> */
[----:B------:R0:W5:Y:S01]  /*1010*/  LDG.E.CONSTANT R15, desc[UR8][R2.64+0x1c] ;  /* 0x00001c08020f7981 */ /* 0x000162000c1e9900 */
[----:B------:R-:W-:-:S02]  /*1020*/  IADD3 R11, PT, PT, R11, 0x8, RZ ;  /* 0x000000080b0b7810 */ /* 0x000fc40007ffe0ff */
[----:B--2---:R-:W-:Y:S02]  /*1030*/  I2FP.F32.U32 R17, R16 ;  /* 0x0000001000117245 */ /* 0x004fe40000201000 */
[----:B---3--:R-:W-:-:S03]  /*1040*/  I2FP.F32.U32 R19, R18 ;  /* 0x0000001200137245 */ /* 0x008fc60000201000 */
[----:B------:R-:W-:-:S04]  /*1050*/  FADD R17, R17, -R0 ;  /* 0x8000000011117221 */ /* 0x000fc80000000000 */
[----:B------:R-:W-:Y:S01]  /*1060*/  FFMA R10, R17, R17, R10 ;  /* 0x00000011110a7223 */ /* 0x000fe2000000000a */
[----:B----4-:R-:W-:Y:S01]  /*1070*/  I2FP.F32.U32 R17, R20 ;  /* 0x0000001400117245 */ /* 0x010fe20000201000 */
[----:B------:R-:W-:Y:S01]  /*1080*/  FADD R19, R19, -R0 ;  /* 0x8000000013137221 */ /* 0x000fe20000000000 */
[----:B-----5:R-:W-:-:S03]  /*1090*/  I2FP.F32.U32 R21, R21 ;  /* 0x0000001500157245 */ /* 0x020fc60000201000 */
[----:B------:R-:W-:Y:S01]  /*10a0*/  FFMA R10, R19, R19, R10 ;  /* 0x00000013130a7223 */ /* 0x000fe2000000000a */
[--C-:B------:R-:W-:Y:S01]  /*10b0*/  FADD R17, R17, -R0.reuse ;  /* 0x8000000011117221 */ /* 0x100fe20000000000 */
[----:B0-----:R-:W-:Y:S01]  /*10c0*/  I2FP.F32.U32 R3, R14 ;  /* 0x0000000e00037245 */ /* 0x001fe20000201000 */
[----:B------:R-:W-:Y:S02]  /*10d0*/  FADD R21, R21, -R0 ;  /* 0x8000000015157221 */ /* 0x000fe40000000000 */
[----:B------:R-:W-:Y:S01]  /*10e0*/  FFMA R10, R17, R17, R10 ;  /* 0x00000011110a7223 */ /* 0x000fe2000000000a */
[----:B------:R-:W-:Y:S01]  /*10f0*/  I2FP.F32.U32 R17, R12 ;  /* 0x0000000c00117245 */ /* 0x000fe20000201000 */
[----:B------:R-:W-:Y:S02]  /*1100*/  FADD R3, R3, -R0 ;  /* 0x8000000003037221 */ /* 0x000fe40000000000 */
[----:B------:R-:W-:Y:S01]  /*1110*/  FFMA R10, R21, R21, R10 ;  /* 0x00000015150a7223 */ /* 0x000fe2000000000a */
[----:B------:R-:W-:Y:S01]  /*1120*/  I2FP.F32.U32 R13, R13 ;  /* 0x0000000d000d7245 */ /* 0x000fe20000201000 */
[----:B------:R-:W-:-:S02]  /*1130*/  FADD R17, R17, -R0 ;  /* 0x8000000011117221 */ /* 0x000fc40000000000 */
[----:B------:R-:W-:Y:S01]  /*1140*/  FFMA R10, R3, R3, R10 ;  /* 0x00000003030a7223 */ /* 0x000fe2000000000a */
[----:B------:R-:W-:Y:S01]  /*1150*/  I2FP.F32.U32 R15, R15 ;  /* 0x0000000f000f7245 */ /* 0x000fe20000201000 */
[----:B------:R-:W-:Y:S02]  /*1160*/  FADD R13, R13, -R0 ;  /* 0x800000000d0d7221 */ /* 0x000fe40000000000 */
[----:B------:R-:W-:Y:S02]  /*1170*/  FFMA R10, R17, R17, R10 ;  /* 0x00000011110a7223 */ /* 0x000fe4000000000a */
[----:B------:R-:W-:Y:S02]  /*1180*/  FADD R15, R15, -R0 ;  /* 0x800000000f0f7221 */ /* 0x000fe40000000000 */
[----:B------:R-:W-:-:S04]  /*1190*/  FFMA R10, R13, R13, R10 ;  /* 0x0000000d0d0a7223 */ /* 0x000fc8000000000a */
[----:B------:R-:W-:-:S07]  /*11a0*/  FFMA R10, R15, R15, R10 ;  /* 0x0000000f0f0a7223 */ /* 0x000fce000000000a */
.L_x_12:
        /* <DEDUP_REMOVED lines=13> */
[----:B------:R-:W-:Y:S01]  /*1280*/  FADD R3, R3, -R0 ;  /* 0x8000000003037221 */ /* 0x000fe20000000000 */
[----:B----4-:R-:W-:-:S03]  /*1290*/  I2FP.F32.U32 R15, R14 ;  /* 0x0000000e000f7245 */ /* 0x010fc60000201000 */
[----:B------:R-:W-:Y:S01]  /*12a0*/  FFMA R3, R3, R3, R10 ;  /* 0x0000000303037223 */ /* 0x000fe2000000000a */
[--C-:B------:R-:W-:Y:S01]  /*12b0*/  FADD R2, R13, -R0.reuse ;  /* 0x800000000d027221 */ /* 0x100fe20000000000 */
[----:B-----5:R-:W-:Y:S01]  /*12c0*/  I2FP.F32.U32 R13, R16 ;  /* 0x00000010000d7245 */ /* 0x020fe20000201000 */
[--C-:B------:R-:W-:Y:S02]  /*12d0*/  FADD R10, R15, -R0.reuse ;  /* 0x800000000f0a7221 */ /* 0x100fe40000000000 */
[----:B------:R-:W-:Y:S02]  /*12e0*/  FFMA R3, R2, R2, R3 ;  /* 0x0000000202037223 */ /* 0x000fe40000000003 */
[----:B------:R-:W-:Y:S02]  /*12f0*/  FADD R2, R13, -R0 ;  /* 0x800000000d027221 */ /* 0x000fe40000000000 */
[----:B------:R-:W-:-:S04]  /*1300*/  FFMA R3, R10, R10, R3 ;  /* 0x0000000a0a037223 */ /* 0x000fc80000000003 */
[----:B------:R-:W-:-:S07]  /*1310*/  FFMA R10, R2, R2, R3 ;  /* 0x00000002020a7223 */ /* 0x000fce0000000003 */
.L_x_13:
[----:B------:R-:W-:Y:S05]  /*1320*/  BRA.U !UP1, `(.L_x_9) ;  /* 0x0000000109407547 */ /* 0x000fea000b800000 */
[----:B------:R-:W0:Y:S01]  /*1330*/  LDCU.64 UR6, c[0x0][0x380] ;  /* 0x00007000ff0677ac */ /* 0x000e220008000a00 */
[----:B------:R-:W-:Y:S01]  /*1340*/  IMAD.WIDE.U32 R6, R11, 0x4, R6 ;  /* 0x000000040b067825 */ /* 0x000fe200078e0006 */
[----:B------:R-:W-:Y:S02]  /*1350*/  UIADD3 UR4, UPT, UPT, -UR4, URZ, URZ ;  /* 0x000000ff04047290 */ /* 0x000fe4000fffe1ff */
[----:B0-----:R-:W-:-:S04]  /*1360*/  IADD3 R4, P0, PT, R6, UR6, RZ ;  /* 0x0000000606047c10 */ /* 0x001fc8000ff1e0ff */
[----:B------:R-:W-:-:S09]  /*1370*/  IADD3.X R7, PT, PT, R7, UR7, RZ, P0, !PT ;  /* 0x0000000707077c10 */ /* 0x000fd200087fe4ff */
.L_x_14:
[----:B------:R-:W-:Y:S01]  /*1380*/  MOV R2, R4 ;  /* 0x0000000400027202 */ /* 0x000fe20000000f00 */
[----:B------:R-:W-:-:S05]  /*1390*/  IMAD.MOV.U32 R3, RZ, RZ, R7 ;  /* 0x000000ffff037224 */ /* 0x000fca00078e0007 */
[----:B------:R-:W2:Y:S01]  /*13a0*/  LDG.E.CONSTANT R2, desc[UR8][R2.64] ;  /* 0x0000000802027981 */ /* 0x000ea2000c1e9900 */
[----:B------:R-:W-:Y:S01]  /*13b0*/  UIADD3 UR4, UPT, UPT, UR4, 0x1, URZ ;  /* 0x0000000104047890 */ /* 0x000fe2000fffe0ff */
[----:B------:R-:W-:-:S03]  /*13c0*/  IADD3 R4, P0, PT, R4, 0x4, RZ ;  /* 0x0000000404047810 */ /* 0x000fc60007f1e0ff */
[----:B------:R-:W-:Y:S01]  /*13d0*/  UISETP.NE.AND UP0, UPT, UR4, URZ, UPT ;  /* 0x000000ff0400728c */ /* 0x000fe2000bf05270 */
[----:B------:R-:W-:Y:S02]  /*13e0*/  IADD3.X R7, PT, PT, RZ, R7, RZ, P0, !PT ;  /* 0x00000007ff077210 */ /* 0x000fe400007fe4ff */
[----:B--2---:R-:W-:-:S05]  /*13f0*/  I2FP.F32.U32 R5, R2 ;  /* 0x0000000200057245 */ /* 0x004fca0000201000 */
[----:B------:R-:W-:-:S04]  /*1400*/  FADD R5, R5, -R0 ;  /* 0x8000000005057221 */ /* 0x000fc80000000000 */
[----:B------:R-:W-:Y:S01]  /*1410*/  FFMA R10, R5, R5, R10 ;  /* 0x00000005050a7223 */ /* 0x000fe2000000000a */
[----:B------:R-:W-:Y:S06]  /*1420*/  BRA.U UP0, `(.L_x_14) ;  /* 0xfffffffd00d47547 */ /* 0x000fec000b83ffff */
.L_x_9:
[----:B------:R-:W0:Y:S01]  /*1430*/  MUFU.RCP R0, R9 ;  /* 0x0000000900007308 */ /* 0x000e220000001000 */
[----:B------:R-:W-:Y:S07]  /*1440*/  BSSY.RECONVERGENT B0, `(.L_x_15) ;  /* 0x000000d000007945 */ /* 0x000fee0003800200 */
        /* <DEDUP_REMOVED lines=11> */
[----:B------:R-:W-:-:S07]  /*1500*/  IMAD.MOV.U32 R5, RZ, RZ, R0 ;  /* 0x000000ffff057224 */ /* 0x000fce00078e0000 */
.L_x_16:
[----:B------:R-:W-:Y:S05]  /*1510*/  BSYNC.RECONVERGENT B0 ;  /* 0x0000000000007941 */ /* 0x000fea0003800200 */
.L_x_15:
[----:B------:R-:W0:Y:S02]  /*1520*/  LDC.64 R2, c[0x0][0x388] ;  /* 0x0000e200ff027b82 */ /* 0x000e240000000a00 */
[----:B0-----:R-:W-:-:S05]  /*1530*/  IMAD.WIDE R8, R8, 0x4, R2 ;  /* 0x0000000408087825 */ /* 0x001fca00078e0202 */
[----:B------:R-:W-:Y:S01]  /*1540*/  STG.E desc[UR8][R8.64], R5 ;  /* 0x0000000508007986 */ /* 0x000fe2000c101908 */
[----:B------:R-:W-:Y:S05]  /*1550*/  EXIT ;  /* 0x000000000000794d */ /* 0x000fea0003800000 */
        .weak           $__internal_0_$__cuda_sm3x_div_rn_noftz_f32_slowpath
        .type           $__internal_0_$__cuda_sm3x_div_rn_noftz_f32_slowpath,@function
        .size           $__internal_0_$__cuda_sm3x_div_rn_noftz_f32_slowpath,(.L_x_36 - $__internal_0_$__cuda_sm3x_div_rn_noftz_f32_slowpath)
$__internal_0_$__cuda_sm3x_div_rn_noftz_f32_slowpath:
[----:B------:R-:W-:Y:S01]  /*1560*/  SHF.R.U32.HI R11, RZ, 0x17, R3 ;  /* 0x00000017ff0b7819 */ /* 0x000fe20000011603 */
[----:B------:R-:W-:Y:S01]  /*1570*/  BSSY.RECONVERGENT B1, `(.L_x_17) ;  /* 0x0000062000017945 */ /* 0x000fe20003800200 */
[----:B------:R-:W-:Y:S02]  /*1580*/  SHF.R.U32.HI R10, RZ, 0x17, R0 ;  /* 0x00000017ff0a7819 */ /* 0x000fe40000011600 */
[----:B------:R-:W-:Y:S02]  /*1590*/  LOP3.LUT R11, R11, 0xff, RZ, 0xc0, !PT ;  /* 0x000000ff0b0b7812 */ /* 0x000fe400078ec0ff */
[----:B------:R-:W-:Y:S02]  /*15a0*/  LOP3.LUT R14, R10, 0xff, RZ, 0xc0, !PT ;  /* 0x000000ff0a0e7812 */ /* 0x000fe400078ec0ff */
[----:B------:R-:W-:-:S03]  /*15b0*/  IADD3 R13, PT, PT, R11, -0x1, RZ ;  /* 0xffffffff0b0d7810 */ /* 0x000fc60007ffe0ff */
[----:B------:R-:W-:Y:S01]  /*15c0*/  VIADD R12, R14, 0xffffffff ;  /* 0xffffffff0e0c7836 */ /* 0x000fe20000000000 */
[----:B------:R-:W-:-:S04]  /*15d0*/  ISETP.GT.U32.AND P0, PT, R13, 0xfd, PT ;  /* 0x000000fd0d00780c */ /* 0x000fc80003f04070 */
[----:B------:R-:W-:-:S13]  /*15e0*/  ISETP.GT.U32.OR P0, PT, R12, 0xfd, P0 ;  /* 0x000000fd0c00780c */ /* 0x000fda0000704470 */
[----:B------:R-:W-:Y:S01]  /*15f0*/  @!P0 MOV R10, RZ ;  /* 0x000000ff000a8202 */ /* 0x000fe20000000f00 */
[----:B------:R-:W-:Y:S06]  /*1600*/  @!P0 BRA `(.L_x_18) ;  /* 0x00000000005c8947 */ /* 0x000fec0003800000 */
[----:B------:R-:W-:Y:S02]  /*1610*/  FSETP.GTU.FTZ.AND P0, PT, |R0|, +INF , PT ;  /* 0x7f8000000000780b */ /* 0x000fe40003f1c200 */
[----:B------:R-:W-:-:S04]  /*1620*/  FSETP.GTU.FTZ.AND P1, PT, |R3|, +INF , PT ;  /* 0x7f8000000300780b */ /* 0x000fc80003f3c200 */
[----:B------:R-:W-:-:S13]  /*1630*/  PLOP3.LUT P0, PT, P0, P1, PT, 0xf8, 0x8f ;  /* 0x00000000008f781c */ /* 0x000fda0000703f70 */
[----:B------:R-:W-:Y:S05]  /*1640*/  @P0 BRA `(.L_x_19) ;  /* 0x00000004004c0947 */ /* 0x000fea0003800000 */
[----:B------:R-:W-:-:S13]  /*1650*/  LOP3.LUT P0, RZ, R3, 0x7fffffff, R0, 0xc8, !PT ;  /* 0x7fffffff03ff7812 */ /* 0x000fda000780c800 */
[----:B------:R-:W-:Y:S05]  /*1660*/  @!P0 BRA `(.L_x_20) ;  /* 0x00000004003c8947 */ /* 0x000fea0003800000 */
[C---:B------:R-:W-:Y:S02]  /*1670*/  FSETP.NEU.FTZ.AND P2, PT, |R0|.reuse, +INF , PT ;  /* 0x7f8000000000780b */ /* 0x040fe40003f5d200 */
[----:B------:R-:W-:Y:S02]  /*1680*/  FSETP.NEU.FTZ.AND P1, PT, |R3|, +INF , PT ;  /* 0x7f8000000300780b */ /* 0x000fe40003f3d200 */
[----:B------:R-:W-:-:S11]  /*1690*/  FSETP.NEU.FTZ.AND P0, PT, |R0|, +INF , PT ;  /* 0x7f8000000000780b */ /* 0x000fd60003f1d200 */
[----:B------:R-:W-:Y:S05]  /*16a0*/  @!P1 BRA !P2, `(.L_x_20) ;  /* 0x00000004002c9947 */ /* 0x000fea0005000000 */
[----:B------:R-:W-:-:S04]  /*16b0*/  LOP3.LUT P2, RZ, R0, 0x7fffffff, RZ, 0xc0, !PT ;  /* 0x7fffffff00ff7812 */ /* 0x000fc8000784c0ff */
[----:B------:R-:W-:-:S13]  /*16c0*/  PLOP3.LUT P1, PT, P1, P2, PT, 0x2f, 0xf2 ;  /* 0x0000000000f2781c */ /* 0x000fda0000f24577 */
[----:B------:R-:W-:Y:S05]  /*16d0*/  @P1 BRA `(.L_x_21) ;  /* 0x0000000400181947 */ /* 0x000fea0003800000 */
[----:B------:R-:W-:-:S04]  /*16e0*/  LOP3.LUT P1, RZ, R3, 0x7fffffff, RZ, 0xc0, !PT ;  /* 0x7fffffff03ff7812 */ /* 0x000fc8000782c0ff */
[----:B------:R-:W-:-:S13]  /*16f0*/  PLOP3.LUT P0, PT, P0, P1, PT, 0x2f, 0xf2 ;  /* 0x0000000000f2781c */ /* 0x000fda0000702577 */
[----:B------:R-:W-:Y:S05]  /*1700*/  @P0 BRA `(.L_x_22) ;  /* 0x0000000400000947 */ /* 0x000fea0003800000 */
[----:B------:R-:W-:Y:S02]  /*1710*/  ISETP.GE.AND P0, PT, R12, RZ, PT ;  /* 0x000000ff0c00720c */ /* 0x000fe40003f06270 */
[----:B------:R-:W-:-:S11]  /*1720*/  ISETP.GE.AND P1, PT, R13, RZ, PT ;  /* 0x000000ff0d00720c */ /* 0x000fd60003f26270 */
[----:B------:R-:W-:Y:S01]  /*1730*/  @P0 IMAD.MOV.U32 R10, RZ, RZ, RZ ;  /* 0x000000ffff0a0224 */ /* 0x000fe200078e00ff */
[----:B------:R-:W-:Y:S01]  /*1740*/  @!P0 MOV R10, 0xffffffc0 ;  /* 0xffffffc0000a8802 */ /* 0x000fe20000000f00 */
[----:B------:R-:W-:Y:S01]  /*1750*/  @!P0 FFMA R0, R0, 1.84467440737095516160e+19, RZ ;  /* 0x5f80000000008823 */ /* 0x000fe200000000ff */
[----:B------:R-:W-:-:S03]  /*1760*/  @!P1 FFMA R3, R3, 1.84467440737095516160e+19, RZ ;  /* 0x5f80000003039823 */ /* 0x000fc600000000ff */
[----:B------:R-:W-:-:S07]  /*1770*/  @!P1 VIADD R10, R10, 0x40 ;  /* 0x000000400a0a9836 */ /* 0x000fce0000000000 */
.L_x_18:
[----:B------:R-:W-:Y:S01]  /*1780*/  LEA R12, R11, 0xc0800000, 0x17 ;  /* 0xc08000000b0c7811 */ /* 0x000fe200078eb8ff */
[----:B------:R-:W-:Y:S03]  /*1790*/  BSSY.RECONVERGENT B2, `(.L_x_23) ;  /* 0x0000036000027945 */ /* 0x000fe60003800200 */
[----:B------:R-:W-:Y:S01]  /*17a0*/  IADD3 R12, PT, PT, -R12, R3, RZ ;  /* 0x000000030c0c7210 */ /* 0x000fe20007ffe1ff */
[----:B------:R-:W-:-:S03]  /*17b0*/  VIADD R3, R14, 0xffffff81 ;  /* 0xffffff810e037836 */ /* 0x000fc60000000000 */
[----:B------:R-:W0:Y:S01]  /*17c0*/  MUFU.RCP R13, R12 ;  /* 0x0000000c000d7308 */ /* 0x000e220000001000 */
[----:B------:R-:W-:Y:S01]  /*17d0*/  FADD.FTZ R15, -R12, -RZ ;  /* 0x800000ff0c0f7221 */ /* 0x000fe20000010100 */
[C---:B------:R-:W-:Y:S01]  /*17e0*/  IMAD R0, R3.reuse, -0x800000, R0 ;  /* 0xff80000003007824 */ /* 0x040fe200078e0200 */
[----:B------:R-:W-:-:S04]  /*17f0*/  IADD3 R11, PT, PT, R3, 0x7f, -R11 ;  /* 0x0000007f030b7810 */ /* 0x000fc80007ffe80b */
[----:B------:R-:W-:Y:S01]  /*1800*/  IADD3 R11, PT, PT, R11, R10, RZ ;  /* 0x0000000a0b0b7210 */ /* 0x000fe20007ffe0ff */
[----:B0-----:R-:W-:-:S04]  /*1810*/  FFMA R14, R13, R15, 1 ;  /* 0x3f8000000d0e7423 */ /* 0x001fc8000000000f */
[----:B------:R-:W-:-:S04]  /*1820*/  FFMA R16, R13, R14, R13 ;  /* 0x0000000e0d107223 */ /* 0x000fc8000000000d */
[----:B------:R-:W-:-:S04]  /*1830*/  FFMA R13, R0, R16, RZ ;  /* 0x00000010000d7223 */ /* 0x000fc800000000ff */
[----:B------:R-:W-:-:S04]  /*1840*/  FFMA R14, R15, R13, R0 ;  /* 0x0000000d0f0e7223 */ /* 0x000fc80000000000 */
[----:B------:R-:W-:-:S04]  /*1850*/  FFMA R13, R16, R14, R13 ;  /* 0x0000000e100d7223 */ /* 0x000fc8000000000d */
[----:B------:R-:W-:-:S04]  /*1860*/  FFMA R14, R15, R13, R0 ;  /* 0x0000000d0f0e7223 */ /* 0x000fc80000000000 */
[----:B------:R-:W-:-:S05]  /*1870*/  FFMA R0, R16, R14, R13 ;  /* 0x0000000e10007223 */ /* 0x000fca000000000d */
[----:B------:R-:W-:-:S04]  /*1880*/  SHF.R.U32.HI R3, RZ, 0x17, R0 ;  /* 0x00000017ff037819 */ /* 0x000fc80000011600 */
[----:B------:R-:W-:-:S05]  /*1890*/  LOP3.LUT R3, R3, 0xff, RZ, 0xc0, !PT ;  /* 0x000000ff03037812 */ /* 0x000fca00078ec0ff */
[----:B------:R-:W-:-:S05]  /*18a0*/  IMAD.IADD R15, R3, 0x1, R11 ;  /* 0x00000001030f7824 */ /* 0x000fca00078e020b */
[----:B------:R-:W-:-:S04]  /*18b0*/  IADD3 R3, PT, PT, R15, -0x1, RZ ;  /* 0xffffffff0f037810 */ /* 0x000fc80007ffe0ff */
[----:B------:R-:W-:-:S13]  /*18c0*/  ISETP.GE.U32.AND P0, PT, R3, 0xfe, PT ;  /* 0x000000fe0300780c */ /* 0x000fda0003f06070 */
[----:B------:R-:W-:Y:S05]  /*18d0*/  @!P0 BRA `(.L_x_24) ;  /* 0x0000000000808947 */ /* 0x000fea0003800000 */
[----:B------:R-:W-:-:S13]  /*18e0*/  ISETP.GT.AND P0, PT, R15, 0xfe, PT ;  /* 0x000000fe0f00780c */ /* 0x000fda0003f04270 */
[----:B------:R-:W-:Y:S05]  /*18f0*/  @P0 BRA `(.L_x_25) ;  /* 0x00000000006c0947 */ /* 0x000fea0003800000 */
[----:B------:R-:W-:-:S13]  /*1900*/  ISETP.GE.AND P0, PT, R15, 0x1, PT ;  /* 0x000000010f00780c */ /* 0x000fda0003f06270 */
[----:B------:R-:W-:Y:S05]  /*1910*/  @P0 BRA `(.L_x_26) ;  /* 0x0000000000740947 */ /* 0x000fea0003800000 */
[----:B------:R-:W-:Y:S02]  /*1920*/  ISETP.GE.AND P0, PT, R15, -0x18, PT ;  /* 0xffffffe80f00780c */ /* 0x000fe40003f06270 */
[----:B------:R-:W-:-:S11]  /*1930*/  LOP3.LUT R0, R0, 0x80000000, RZ, 0xc0, !PT ;  /* 0x8000000000007812 */ /* 0x000fd600078ec0ff */
[----:B------:R-:W-:Y:S05]  /*1940*/  @!P0 BRA `(.L_x_26) ;  /* 0x0000000000688947 */ /* 0x000fea0003800000 */
[CCC-:B------:R-:W-:Y:S01]  /*1950*/  FFMA.RZ R3, R16.reuse, R14.reuse, R13.reuse ;  /* 0x0000000e10037223 */ /* 0x1c0fe2000000c00d */
[C---:B------:R-:W-:Y:S02]  /*1960*/  VIADD R12, R15.reuse, 0x20 ;  /* 0x000000200f0c7836 */ /* 0x040fe40000000000 */
[CCC-:B------:R-:W-:Y:S01]  /*1970*/  FFMA.RM R10, R16.reuse, R14.reuse, R13.reuse ;  /* 0x0000000e100a7223 */ /* 0x1c0fe2000000400d */
[----:B------:R-:W-:Y:S02]  /*1980*/  ISETP.NE.AND P2, PT, R15, RZ, PT ;  /* 0x000000ff0f00720c */ /* 0x000fe40003f45270 */
[----:B------:R-:W-:Y:S01]  /*1990*/  LOP3.LUT R11, R3, 0x7fffff, RZ, 0xc0, !PT ;  /* 0x007fffff030b7812 */ /* 0x000fe200078ec0ff */
[----:B------:R-:W-:Y:S01]  /*19a0*/  FFMA.RP R3, R16, R14, R13 ;  /* 0x0000000e10037223 */ /* 0x000fe2000000800d */
[----:B------:R-:W-:Y:S02]  /*19b0*/  ISETP.NE.AND P1, PT, R15, RZ, PT ;  /* 0x000000ff0f00720c */ /* 0x000fe40003f25270 */
[----:B------:R-:W-:-:S02]  /*19c0*/  LOP3.LUT R11, R11, 0x800000, RZ, 0xfc, !PT ;  /* 0x008000000b0b7812 */ /* 0x000fc400078efcff */
[----:B------:R-:W-:Y:S02]  /*19d0*/  IADD3 R13, PT, PT, -R15, RZ, RZ ;  /* 0x000000ff0f0d7210 */ /* 0x000fe40007ffe1ff */
[----:B------:R-:W-:Y:S02]  /*19e0*/  SHF.L.U32 R12, R11, R12, RZ ;  /* 0x0000000c0b0c7219 */ /* 0x000fe400000006ff */
[----:B------:R-:W-:Y:S02]  /*19f0*/  FSETP.NEU.FTZ.AND P0, PT, R3, R10, PT ;  /* 0x0000000a0300720b */ /* 0x000fe40003f1d000 */
[----:B------:R-:W-:Y:S02]  /*1a00*/  SEL R10, R13, RZ, P2 ;  /* 0x000000ff0d0a7207 */ /* 0x000fe40001000000 */
[----:B------:R-:W-:Y:S02]  /*1a10*/  ISETP.NE.AND P1, PT, R12, RZ, P1 ;  /* 0x000000ff0c00720c */ /* 0x000fe40000f25270 */
[----:B------:R-:W-:-:S02]  /*1a20*/  SHF.R.U32.HI R10, RZ, R10, R11 ;  /* 0x0000000aff0a7219 */ /* 0x000fc4000001160b */
[----:B------:R-:W-:Y:S02]  /*1a30*/  PLOP3.LUT P0, PT, P0, P1, PT, 0xf8, 0x8f ;  /* 0x00000000008f781c */ /* 0x000fe40000703f70 */
[----:B------:R-:W-:Y:S02]  /*1a40*/  SHF.R.U32.HI R12, RZ, 0x1, R10 ;  /* 0x00000001ff0c7819 */ /* 0x000fe4000001160a */
[----:B------:R-:W-:-:S04]  /*1a50*/  SEL R3, RZ, 0x1, !P0 ;  /* 0x00000001ff037807 */ /* 0x000fc80004000000 */
[----:B------:R-:W-:-:S04]  /*1a60*/  LOP3.LUT R3, R3, 0x1, R12, 0xf8, !PT ;  /* 0x0000000103037812 */ /* 0x000fc800078ef80c */
[----:B------:R-:W-:-:S05]  /*1a70*/  LOP3.LUT R3, R3, R10, RZ, 0xc0, !PT ;  /* 0x0000000a03037212 */ /* 0x000fca00078ec0ff */
[----:B------:R-:W-:-:S05]  /*1a80*/  IMAD.IADD R3, R12, 0x1, R3 ;  /* 0x000000010c037824 */ /* 0x000fca00078e0203 */
[----:B------:R-:W-:Y:S01]  /*1a90*/  LOP3.LUT R0, R3, R0, RZ, 0xfc, !PT ;  /* 0x0000000003007212 */ /* 0x000fe200078efcff */
[----:B------:R-:W-:Y:S06]  /*1aa0*/  BRA `(.L_x_26) ;  /* 0x0000000000107947 */ /* 0x000fec0003800000 */
.L_x_25:
[----:B------:R-:W-:-:S04]  /*1ab0*/  LOP3.LUT R0, R0, 0x80000000, RZ, 0xc0, !PT ;  /* 0x8000000000007812 */ /* 0x000fc800078ec0ff */
[----:B------:R-:W-:Y:S01]  /*1ac0*/  LOP3.LUT R0, R0, 0x7f800000, RZ, 0xfc, !PT ;  /* 0x7f80000000007812 */ /* 0x000fe200078efcff */
[----:B------:R-:W-:Y:S06]  /*1ad0*/  BRA `(.L_x_26) ;  /* 0x0000000000047947 */ /* 0x000fec0003800000 */
.L_x_24:
[----:B------:R-:W-:-:S07]  /*1ae0*/  LEA R0, R11, R0, 0x17 ;  /* 0x000000000b007211 */ /* 0x000fce00078eb8ff */
.L_x_26:
[----:B------:R-:W-:Y:S05]  /*1af0*/  BSYNC.RECONVERGENT B2 ;  /* 0x0000000000027941 */ /* 0x000fea0003800200 */
.L_x_23:
[----:B------:R-:W-:Y:S05]  /*1b00*/  BRA `(.L_x_27) ;  /* 0x0000000000207947 */ /* 0x000fea0003800000 */
.L_x_22:
[----:B------:R-:W-:-:S04]  /*1b10*/  LOP3.LUT R0, R3, 0x80000000, R0, 0x48, !PT ;  /* 0x8000000003007812 */ /* 0x000fc800078e4800 */
[----:B------:R-:W-:Y:S01]  /*1b20*/  LOP3.LUT R0, R0, 0x7f800000, RZ, 0xfc, !PT ;  /* 0x7f80000000007812 */ /* 0x000fe200078efcff */
[----:B------:R-:W-:Y:S06]  /*1b30*/  BRA `(.L_x_27) ;  /* 0x0000000000147947 */ /* 0x000fec0003800000 */
.L_x_21:
[----:B------:R-:W-:Y:S01]  /*1b40*/  LOP3.LUT R0, R3, 0x80000000, R0, 0x48, !PT ;  /* 0x8000000003007812 */ /* 0x000fe200078e4800 */
[----:B------:R-:W-:Y:S06]  /*1b50*/  BRA `(.L_x_27) ;  /* 0x00000000000c7947 */ /* 0x000fec0003800000 */
.L_x_20:
[----:B------:R-:W0:Y:S01]  /*1b60*/  MUFU.RSQ R0, -QNAN ;  /* 0xffc0000000007908 */ /* 0x000e220000001400 */
[----:B------:R-:W-:Y:S05]  /*1b70*/  BRA `(.L_x_27) ;  /* 0x0000000000047947 */ /* 0x000fea0003800000 */
.L_x_19:
[----:B------:R-:W-:-:S07]  /*1b80*/  FADD.FTZ R0, R0, R3 ;  /* 0x0000000300007221 */ /* 0x000fce0000010000 */
.L_x_27:
[----:B------:R-:W-:Y:S05]  /*1b90*/  BSYNC.RECONVERGENT B1 ;  /* 0x0000000000017941 */ /* 0x000fea0003800200 */
.L_x_17:
[----:B------:R-:W-:-:S04]  /*1ba0*/  IMAD.MOV.U32 R3, RZ, RZ, 0x0 ;  /* 0x00000000ff037424 */ /* 0x000fc800078e00ff */
[----:B0-----:R-:W-:Y:S05]  /*1bb0*/  RET.REL.NODEC R2 `(profile_variance) ;  /* 0xffffffe402107950 */ /* 0x001fea0003c3ffff */
.L_x_28:
        /* <DEDUP_REMOVED lines=12> */
.L_x_36:


//--------------------- .text.projection_profile  --------------------------
	.section	.text.projection_profile,"ax",@progbits
	.align	128
        .global         projection_profile
        .type           projection_profile,@function
        .size           projection_profile,(.L_x_39 - projection_profile)
        .other          projection_profile,@"STO_CUDA_ENTRY STV_DEFAULT"
projection_profile:
.text.projection_profile:
        /* <DEDUP_REMOVED lines=11> */
[----:B0-----:R-:W-:-:S09]  /*00b0*/  UISETP.GE.AND UP0, UPT, UR5, 0x1, UPT ;  /* 0x000000010500788c */ /* 0x001fd2000bf06270 */
[----:B-1----:R-:W-:Y:S05]  /*00c0*/  BRA.U !UP0, `(.L_x_29) ;  /* 0x0000000908987547 */ /* 0x002fea000b800000 */
[----:B------:R-:W-:Y:S02]  /*00d0*/  UISETP.GE.U32.AND UP1, UPT, UR5, 0x10, UPT ;  /* 0x000000100500788c */ /* 0x000fe4000bf26070 */
[----:B------:R-:W-:Y:S01]  /*00e0*/  IMAD R7, R6, UR5, RZ ;  /* 0x0000000506077c24 */ /* 0x000fe2000f8e02ff */
[----:B------:R-:W-:Y:S01]  /*00f0*/  ULOP3.LUT UR6, UR5, 0xf, URZ, 0xc0, !UPT ;  /* 0x0000000f05067892 */ /* 0x000fe2000f8ec0ff */
[----:B------:R-:W-:Y:S01]  /*0100*/  IMAD.MOV.U32 R0, RZ, RZ, RZ ;  /* 0x000000ffff007224 */ /* 0x000fe200078e00ff */
[----:B------:R-:W-:Y:S02]  /*0110*/  UMOV UR4, URZ ;  /* 0x000000ff00047c82 */ /* 0x000fe40008000000 */
[----:B------:R-:W-:Y:S02]  /*0120*/  UISETP.NE.AND UP0, UPT, UR6, URZ, UPT ;  /* 0x000000ff0600728c */ /* 0x000fe4000bf05270 */
[----:B------:R-:W-:Y:S09]  /*0130*/  BRA.U !UP1, `(.L_x_30) ;  /* 0x0000000509307547 */ /* 0x000ff2000b800000 */
[----:B------:R-:W0:Y:S01]  /*0140*/  LDC.64 R2, c[0x0][0x380] ;  /* 0x0000e000ff027b82 */ /* 0x000e220000000a00 */
[----:B------:R-:W-:Y:S01]  /*0150*/  ULOP3.LUT UR4, UR5, 0x7ffffff0, URZ, 0xc0, !UPT ;  /* 0x7ffffff005047892 */ /* 0x000fe2000f8ec0ff */
[----:B------:R-:W-:Y:S02]  /*0160*/  IMAD.MOV.U32 R0, RZ, RZ, RZ ;  /* 0x000000ffff007224 */ /* 0x000fe400078e00ff */
[----:B------:R-:W-:Y:S01]  /*0170*/  IMAD.MOV.U32 R9, RZ, RZ, R7 ;  /* 0x000000ffff097224 */ /* 0x000fe200078e0007 */
[----:B------:R-:W-:-:S12]  /*0180*/  UIADD3 UR7, UPT, UPT, -UR4, URZ, URZ ;  /* 0x000000ff04077290 */ /* 0x000fd8000fffe1ff */
.L_x_31:
[----:B------:R-:W-:Y:S02]  /*0190*/  SHF.R.S32.HI R8, RZ, 0x1f, R9 ;  /* 0x0000001fff087819 */ /* 0x000fe40000011409 */
[----:B0-----:R-:W-:-:S04]  /*01a0*/  IADD3 R4, P0, P1, R9, 0x7, R2 ;  /* 0x0000000709047810 */ /* 0x001fc8000791e002 */
[----:B------:R-:W-:-:S05]  /*01b0*/  IADD3.X R5, PT, PT, R8, R3, RZ, P0, P1 ;  /* 0x0000000308057210 */ /* 0x000fca00007e24ff */
[----:B------:R-:W2:Y:S04]  /*01c0*/  LDG.E.U8.CONSTANT R24, desc[UR8][R4.64+-0x7] ;  /* 0xfffff90804187981 */ /* 0x000ea8000c1e9100 */
[----:B------:R-:W3:Y:S04]  /*01d0*/  LDG.E.U8.CONSTANT R18, desc[UR8][R4.64+-0x6] ;  /* 0xfffffa0804127981 */ /* 0x000ee8000c1e9100 */
[----:B------:R-:W4:Y:S04]  /*01e0*/  LDG.E.U8.CONSTANT R19, desc[UR8][R4.64+-0x5] ;  /* 0xfffffb0804137981 */ /* 0x000f28000c1e9100 */
[----:B------:R-:W5:Y:S04]  /*01f0*/  LDG.E.U8.CONSTANT R20, desc[UR8][R4.64+-0x4] ;  /* 0xfffffc0804147981 */ /* 0x000f68000c1e9100 */
        /* <DEDUP_REMOVED lines=11> */
[----:B------:R0:W5:Y:S01]  /*02b0*/  LDG.E.U8.CONSTANT R17, desc[UR8][R4.64+0x8] ;  /* 0x0000080804117981 */ /* 0x000162000c1e9100 */
[----:B------:R-:W-:Y:S01]  /*02c0*/  UIADD3 UR7, UPT, UPT, UR7, 0x10, URZ ;  /* 0x0000001007077890 */ /* 0x000fe2000fffe0ff */
[----:B------:R-:W-:-:S03]  /*02d0*/  VIADD R9, R9, 0x10 ;  /* 0x0000001009097836 */ /* 0x000fc60000000000 */
[----:B------:R-:W-:Y:S01]  /*02e0*/  UISETP.NE.AND UP1, UPT, UR7, URZ, UPT ;  /* 0x000000ff0700728c */ /* 0x000fe2000bf25270 */
[----:B--2---:R-:W-:Y:S02]  /*02f0*/  ISETP.NE.AND P1, PT, R24, RZ, PT ;  /* 0x000000ff1800720c */ /* 0x004fe40003f25270 */
[----:B---3--:R-:W-:Y:S02]  /*0300*/  ISETP.NE.AND P0, PT, R18, RZ, PT ;  /* 0x000000ff1200720c */ /* 0x008fe40003f05270 */
[----:B------:R-:W-:-:S09]  /*0310*/  IADD3 R18, PT, PT, R0, 0x1, RZ ;  /* 0x0000000100127810 */ /* 0x000fd20007ffe0ff */
[----:B------:R-:W-:Y:S01]  /*0320*/  @P1 IMAD.MOV R18, RZ, RZ, R0 ;  /* 0x000000ffff121224 */ /* 0x000fe200078e0200 */
[----:B----4-:R-:W-:-:S03]  /*0330*/  ISETP.NE.AND P1, PT, R19, RZ, PT ;  /* 0x000000ff1300720c */ /* 0x010fc60003f25270 */
[----:B------:R-:W-:Y:S02]  /*0340*/  VIADD R0, R18, 0x1 ;  /* 0x0000000112007836 */ /* 0x000fe40000000000 */
[----:B------:R-:W-:Y:S01]  /*0350*/  @P0 IMAD.MOV R0, RZ, RZ, R18 ;  /* 0x000000ffff000224 */ /* 0x000fe200078e0212 */
[----:B-----5:R-:W-:-:S04]  /*0360*/  ISETP.NE.AND P0, PT, R20, RZ, PT ;  /* 0x000000ff1400720c */ /* 0x020fc80003f05270 */
[----:B------:R-:W-:-:S03]  /*0370*/  IADD3 R18, PT, PT, R0, 0x1, RZ ;  /* 0x0000000100127810 */ /* 0x000fc60007ffe0ff */
[----:B------:R-:W-:Y:S01]  /*0380*/  @P1 IMAD.MOV R18, RZ, RZ, R0 ;  /* 0x000000ffff121224 */ /* 0x000fe200078e0200 */
[----:B------:R-:W-:-:S03]  /*0390*/  ISETP.NE.AND P1, PT, R21, RZ, PT ;  /* 0x000000ff1500720c */ /* 0x000fc60003f25270 */
[----:B------:R-:W-:Y:S02]  /*03a0*/  VIADD R0, R18, 0x1 ;  /* 0x0000000112007836 */ /* 0x000fe40000000000 */
[----:B------:R-:W-:Y:S01]  /*03b0*/  @P0 IMAD.MOV R0, RZ, RZ, R18 ;  /* 0x000000ffff000224 */ /* 0x000fe200078e0212 */
[----:B------:R-:W-:-:S04]  /*03c0*/  ISETP.NE.AND P0, PT, R22, RZ, PT ;  /* 0x000000ff1600720c */ /* 0x000fc80003f05270 */
[----:B0-----:R-:W-:-:S03]  /*03d0*/  IADD3 R4, PT, PT, R0, 0x1, RZ ;  /* 0x0000000100047810 */ /* 0x001fc60007ffe0ff */
[----:B------:R-:W-:Y:S01]  /*03e0*/  @P1 IMAD.MOV R4, RZ, RZ, R0 ;  /* 0x000000ffff041224 */ /* 0x000fe200078e0200 */
[----:B------:R-:W-:-:S03]  /*03f0*/  ISETP.NE.AND P1, PT, R23, RZ, PT ;  /* 0x000000ff1700720c */ /* 0x000fc60003f25270 */
[----:B------:R-:W-:Y:S02]  /*0400*/  VIADD R0, R4, 0x1 ;  /* 0x0000000104007836 */ /* 0x000fe40000000000 */
[----:B------:R-:W-:Y:S01]  /*0410*/  @P0 IMAD.MOV R0, RZ, RZ, R4 ;  /* 0x000000ffff000224 */ /* 0x000fe200078e0204 */
[----:B------:R-:W-:-:S04]  /*0420*/  ISETP.NE.AND P0, PT, R16, RZ, PT ;  /* 0x000000ff1000720c */ /* 0x000fc80003f05270 */
[----:B------:R-:W-:-:S03]  /*0430*/  IADD3 R4, PT, PT, R0, 0x1, RZ ;  /* 0x0000000100047810 */ /* 0x000fc60007ffe0ff */
        /* <DEDUP_REMOVED lines=24> */
[----:B------:R-:W-:-:S04]  /*05c0*/  @P1 IMAD.MOV R4, RZ, RZ, R0 ;  /* 0x000000ffff041224 */ /* 0x000fc800078e0200 */
[C---:B------:R-:W-:Y:S02]  /*05d0*/  VIADD R0, R4.reuse, 0x1 ;  /* 0x0000000104007836 */ /* 0x040fe40000000000 */
[----:B------:R-:W-:Y:S01]  /*05e0*/  @P0 IADD3 R0, PT, PT, R4, RZ, RZ ;  /* 0x000000ff04000210 */ /* 0x000fe20007ffe0ff */
[----:B------:R-:W-:Y:S06]  /*05f0*/  BRA.U UP1, `(.L_x_31) ;  /* 0xfffffff901e47547 */ /* 0x000fec000b83ffff */
.L_x_30:
[----:B------:R-:W-:Y:S05]  /*0600*/  BRA.U !UP0, `(.L_x_29) ;  /* 0x0000000508487547 */ /* 0x000fea000b800000 */
[----:B------:R-:W-:Y:S02]  /*0610*/  UISETP.GE.U32.AND UP0, UPT, UR6, 0x8, UPT ;  /* 0x000000080600788c */ /* 0x000fe4000bf06070 */
[----:B------:R-:W-:-:S04]  /*0620*/  ULOP3.LUT UR7, UR5, 0x7, URZ, 0xc0, !UPT ;  /* 0x0000000705077892 */ /* 0x000fc8000f8ec0ff */
[----:B------:R-:W-:-:S03]  /*0630*/  UISETP.NE.AND UP1, UPT, UR7, URZ, UPT ;  /* 0x000000ff0700728c */ /* 0x000fc6000bf25270 */
[----:B------:R-:W-:Y:S08]  /*0640*/  BRA.U !UP0, `(.L_x_32) ;  /* 0x0000000108947547 */ /* 0x000ff0000b800000 */
[----:B------:R-:W0:Y:S01]  /*0650*/  LDCU.64 UR10, c[0x0][0x380] ;  /* 0x00007000ff0a77ac */ /* 0x000e220008000a00 */
[----:B------:R-:W-:-:S05]  /*0660*/  VIADD R3, R7, UR4 ;  /* 0x0000000407037c36 */ /* 0x000fca0008000000 */
[----:B0-----:R-:W-:-:S04]  /*0670*/  IADD3 R2, P0, PT, R3, UR10, RZ ;  /* 0x0000000a03027c10 */ /* 0x001fc8000ff1e0ff */
[----:B------:R-:W-:-:S05]  /*0680*/  LEA.HI.X.SX32 R3, R3, UR11, 0x1, P0 ;  /* 0x0000000b03037c11 */ /* 0x000fca00080f0eff */
[----:B------:R-:W2:Y:S04]  /*0690*/  LDG.E.U8.CONSTANT R13, desc[UR8][R2.64] ;  /* 0x00000008020d7981 */ /* 0x000ea8000c1e9100 */
[----:B------:R-:W3:Y:S04]  /*06a0*/  LDG.E.U8.CONSTANT R4, desc[UR8][R2.64+0x1] ;  /* 0x0000010802047981 */ /* 0x000ee8000c1e9100 */
[----:B------:R-:W4:Y:S04]  /*06b0*/  LDG.E.U8.CONSTANT R5, desc[UR8][R2.64+0x2] ;  /* 0x0000020802057981 */ /* 0x000f28000c1e9100 */
[----:B------:R-:W5:Y:S04]  /*06c0*/  LDG.E.U8.CONSTANT R8, desc[UR8][R2.64+0x3] ;  /* 0x0000030802087981 */ /* 0x000f68000c1e9100 */
[----:B------:R-:W5:Y:S04]  /*06d0*/  LDG.E.U8.CONSTANT R9, desc[UR8][R2.64+0x4] ;  /* 0x0000040802097981 */ /* 0x000f68000c1e9100 */
[----:B------:R-:W5:Y:S04]  /*06e0*/  LDG.E.U8.CONSTANT R10, desc[UR8][R2.64+0x5] ;  /* 0x00000508020a7981 */ /* 0x000f68000c1e9100 */
[----:B------:R-:W5:Y:S04]  /*06f0*/  LDG.E.U8.CONSTANT R11, desc[UR8][R2.64+0x6] ;  /* 0x00000608020b7981 */ /* 0x000f68000c1e9100 */
[----:B------:R0:W5:Y:S01]  /*0700*/  LDG.E.U8.CONSTANT R12, desc[UR8][R2.64+0x7] ;  /* 0x00000708020c7981 */ /* 0x000162000c1e9100 */
[----:B------:R-:W-:Y:S01]  /*0710*/  UIADD3 UR4, UPT, UPT, UR4, 0x8, URZ ;  /* 0x0000000804047890 */ /* 0x000fe2000fffe0ff */
[----:B--2---:R-:W-:-:S02]  /*0720*/  ISETP.NE.AND P1, PT, R13, RZ, PT ;  /* 0x000000ff0d00720c */ /* 0x004fc40003f25270 */
[----:B---3--:R-:W-:Y:S01]  /*0730*/  ISETP.NE.AND P0, PT, R4, RZ, PT ;  /* 0x000000ff0400720c */ /* 0x008fe20003f05270 */
[----:B------:R-:W-:-:S10]  /*0740*/  VIADD R4, R0, 0x1 ;  /* 0x0000000100047836 */ /* 0x000fd40000000000 */
[----:B------:R-:W-:Y:S01]  /*0750*/  @P1 IMAD.MOV R4, RZ, RZ, R0 ;  /* 0x000000ffff041224 */ /* 0x000fe200078e0200 */
[----:B----4-:R-:W-:-:S04]  /*0760*/  ISETP.NE.AND P1, PT, R5, RZ, PT ;  /* 0x000000ff0500720c */ /* 0x010fc80003f25270 */
[----:B------:R-:W-:Y:S01]  /*0770*/  IADD3 R0, PT, PT, R4, 0x1, RZ ;  /* 0x0000000104007810 */ /* 0x000fe20007ffe0ff */
[----:B------:R-:W-:Y:S01]  /*0780*/  @P0 IMAD.MOV R0, RZ, RZ, R4 ;  /* 0x000000ffff000224 */ /* 0x000fe200078e0204 */
[----:B-----5:R-:W-:-:S03]  /*0790*/  ISETP.NE.AND P0, PT, R8, RZ, PT ;  /* 0x000000ff0800720c */ /* 0x020fc60003f05270 */
[----:B------:R-:W-:-:S04]  /*07a0*/  VIADD R4, R0, 0x1 ;  /* 0x0000000100047836 */ /* 0x000fc80000000000 */
[----:B------:R-:W-:Y:S01]  /*07b0*/  @P1 IMAD.MOV R4, RZ, RZ, R0 ;  /* 0x000000ffff041224 */ /* 0x000fe200078e0200 */
[----:B------:R-:W-:-:S04]  /*07c0*/  ISETP.NE.AND P1, PT, R9, RZ, PT ;  /* 0x000000ff0900720c */ /* 0x000fc80003f25270 */
[----:B------:R-:W-:Y:S01]  /*07d0*/  IADD3 R0, PT, PT, R4, 0x1, RZ ;  /* 0x0000000104007810 */ /* 0x000fe20007ffe0ff */
[----:B------:R-:W-:Y:S01]  /*07e0*/  @P0 IMAD.MOV R0, RZ, RZ, R4 ;  /* 0x000000ffff000224 */ /* 0x000fe200078e0204 */
[----:B------:R-:W-:-:S03]  /*07f0*/  ISETP.NE.AND P0, PT, R10, RZ, PT ;  /* 0x000000ff0a00720c */ /* 0x000fc60003f05270 */
[----:B0-----:R-:W-:-:S04]  /*0800*/  VIADD R2, R0, 0x1 ;  /* 0x0000000100027836 */ /* 0x001fc80000000000 */
[----:B------:R-:W-:Y:S01]  /*0810*/  @P1 IMAD.MOV R2, RZ, RZ, R0 ;  /* 0x000000ffff021224 */ /* 0x000fe200078e0200 */
[----:B------:R-:W-:-:S04]  /*0820*/  ISETP.NE.AND P1, PT, R11, RZ, PT ;  /* 0x000000ff0b00720c */ /* 0x000fc80003f25270 */
[----:B------:R-:W-:Y:S01]  /*0830*/  IADD3 R0, PT, PT, R2, 0x1, RZ ;  /* 0x0000000102007810 */ /* 0x000fe20007ffe0ff */
[----:B------:R-:W-:Y:S01]  /*0840*/  @P0 IMAD.MOV R0, RZ, RZ, R2 ;  /* 0x000000ffff000224 */ /* 0x000fe200078e0202 */
[----:B------:R-:W-:-:S03]  /*0850*/  ISETP.NE.AND P0, PT, R12, RZ, PT ;  /* 0x000000ff0c00720c */ /* 0x000fc60003f05270 */
[----:B------:R-:W-:-:S04]  /*0860*/  VIADD R2, R0, 0x1 ;  /* 0x0000000100027836 */ /* 0x000fc80000000000 */
[----:B------:R-:W-:-:S05]  /*0870*/  @P1 IMAD.MOV R2, RZ, RZ, R0 ;  /* 0x000000ffff021224 */ /* 0x000fca00078e0200 */
[----:B------:R-:W-:Y:S01]  /*0880*/  IADD3 R0, PT, PT, R2, 0x1, RZ ;  /* 0x0000000102007810 */ /* 0x000fe20007ffe0ff */
[----:B------:R-:W-:-:S07]  /*0890*/  @P0 IMAD.MOV R0, RZ, RZ, R2 ;  /* 0x000000ffff000224 */ /* 0x000fce00078e0202 */
.L_x_32:
        /* <DEDUP_REMOVED lines=12> */
[----:B------:R-:W5:Y:S01]  /*0960*/  LDG.E.U8.CONSTANT R8, desc[UR8][R2.64+0x3] ;  /* 0x0000030802087981 */ /* 0x000f62000c1e9100 */
[----:B------:R-:W-:Y:S01]  /*0970*/  UIADD3 UR4, UPT, UPT, UR4, 0x4, URZ ;  /* 0x0000000404047890 */ /* 0x000fe2000fffe0ff */
[----:B--2---:R-:W-:-:S02]  /*0980*/  ISETP.NE.AND P1, PT, R9, RZ, PT ;  /* 0x000000ff0900720c */ /* 0x004fc40003f25270 */
[----:B---3--:R-:W-:Y:S01]  /*0990*/  ISETP.NE.AND P0, PT, R4, RZ, PT ;  /* 0x000000ff0400720c */ /* 0x008fe20003f05270 */
[----:B------:R-:W-:-:S10]  /*09a0*/  VIADD R4, R0, 0x1 ;  /* 0x0000000100047836 */ /* 0x000fd40000000000 */
[----:B------:R-:W-:Y:S02]  /*09b0*/  @P1 IADD3 R4, PT, PT, R0, RZ, RZ ;  /* 0x000000ff00041210 */ /* 0x000fe40007ffe0ff */
[----:B----4-:R-:W-:-:S03]  /*09c0*/  ISETP.NE.AND P1, PT, R5, RZ, PT ;  /* 0x000000ff0500720c */ /* 0x010fc60003f25270 */
[----:B------:R-:W-:Y:S02]  /*09d0*/  VIADD R0, R4, 0x1 ;  /* 0x0000000104007836 */ /* 0x000fe40000000000 */
[----:B------:R-:W-:Y:S01]  /*09e0*/  @P0 IMAD.MOV R0, RZ, RZ, R4 ;  /* 0x000000ffff000224 */ /* 0x000fe200078e0204 */
[----:B-----5:R-:W-:-:S03]  /*09f0*/  ISETP.NE.AND P0, PT, R8, RZ, PT ;  /* 0x000000ff0800720c */ /* 0x020fc60003f05270 */
[----:B------:R-:W-:-:S04]  /*0a00*/  VIADD R4, R0, 0x1 ;  /* 0x0000000100047836 */ /* 0x000fc80000000000 */
[----:B------:R-:W-:-:S05]  /*0a10*/  @P1 IADD3 R4, PT, PT, R0, RZ, RZ ;  /* 0x000000ff00041210 */ /* 0x000fca0007ffe0ff */
[----:B------:R-:W-:Y:S02]  /*0a20*/  VIADD R0, R4, 0x1 ;  /* 0x0000000104007836 */ /* 0x000fe40000000000 */
[----:B------:R-:W-:-:S07]  /*0a30*/  @P0 IMAD.MOV R0, RZ, RZ, R4 ;  /* 0x000000ffff000224 */ /* 0x000fce00078e0204 */
.L_x_33:
[----:B------:R-:W-:Y:S05]  /*0a40*/  BRA.U !UP1, `(.L_x_29) ;  /* 0x0000000109387547 */ /* 0x000fea000b800000 */
[----:B------:R-:W-:Y:S01]  /*0a50*/  IADD3 R7, PT, PT, R7, UR4, RZ ;  /* 0x0000000407077c10 */ /* 0x000fe2000fffe0ff */
[----:B------:R-:W0:Y:S01]  /*0a60*/  LDCU.64 UR6, c[0x0][0x380] ;  /* 0x00007000ff0677ac */ /* 0x000e220008000a00 */
[----:B------:R-:W-:-:S12]  /*0a70*/  UIADD3 UR5, UPT, UPT, -UR5, URZ, URZ ;  /* 0x000000ff05057290 */ /* 0x000fd8000fffe1ff */
.L_x_34:
[----:B0-----:R-:W-:-:S04]  /*0a80*/  IADD3 R2, P0, PT, R7, UR6, RZ ;  /* 0x0000000607027c10 */ /* 0x001fc8000ff1e0ff */
[----:B------:R-:W-:-:S05]  /*0a90*/  LEA.HI.X.SX32 R3, R7, UR7, 0x1, P0 ;  /* 0x0000000707037c11 */ /* 0x000fca00080f0eff */
[----:B------:R-:W2:Y:S01]  /*0aa0*/  LDG.E.U8.CONSTANT R2, desc[UR8][R2.64] ;  /* 0x0000000802027981 */ /* 0x000ea2000c1e9100 */
[----:B------:R-:W-:Y:S01]  /*0ab0*/  UIADD3 UR5, UPT, UPT, UR5, 0x1, URZ ;  /* 0x0000000105057890 */ /* 0x000fe2000fffe0ff */
[----:B------:R-:W-:Y:S01]  /*0ac0*/  VIADD R4, R0, 0x1 ;  /* 0x0000000100047836 */ /* 0x000fe20000000000 */
[----:B------:R-:W-:Y:S02]  /*0ad0*/  IADD3 R7, PT, PT, R7, 0x1, RZ ;  /* 0x0000000107077810 */ /* 0x000fe40007ffe0ff */
[----:B------:R-:W-:Y:S01]  /*0ae0*/  UISETP.NE.AND UP0, UPT, UR5, URZ, UPT ;  /* 0x000000ff0500728c */ /* 0x000fe2000bf05270 */
[----:B--2---:R-:W-:-:S13]  /*0af0*/  ISETP.NE.AND P0, PT, R2, RZ, PT ;  /* 0x000000ff0200720c */ /* 0x004fda0003f05270 */
[----:B------:R-:W-:-:S04]  /*0b00*/  @P0 IMAD.MOV R4, RZ, RZ, R0 ;  /* 0x000000ffff040224 */ /* 0x000fc800078e0200 */
[----:B------:R-:W-:Y:S01]  /*0b10*/  IMAD.MOV.U32 R0, RZ, RZ, R4 ;  /* 0x000000ffff007224 */ /* 0x000fe200078e0004 */
[----:B------:R-:W-:Y:S06]  /*0b20*/  BRA.U UP0, `(.L_x_34) ;  /* 0xfffffffd00d47547 */ /* 0x000fec000b83ffff */
.L_x_29:
[----:B------:R-:W0:Y:S02]  /*0b30*/  LDC.64 R2, c[0x0][0x388] ;  /* 0x0000e200ff027b82 */ /* 0x000e240000000a00 */
[----:B0-----:R-:W-:-:S05]  /*0b40*/  IMAD.WIDE R6, R6, 0x4, R2 ;  /* 0x0000000406067825 */ /* 0x001fca00078e0202 */
[----:B------:R-:W-:Y:S01]  /*0b50*/  STG.E desc[UR8][R6.64], R0 ;  /* 0x0000000006007986 */ /* 0x000fe2000c101908 */
[----:B------:R-:W-:Y:S05]  /*0b60*/  EXIT ;  /* 0x000000000000794d */ /* 0x000fea0003800000 */
.L_x_35:
        /* <DEDUP_REMOVED lines=9> */
.L_x_39:


//--------------------- .nv.shared.reserved.0     --------------------------
	.section	.nv.shared.reserved.0,"aw",@nobits
	.weak		__nv_reservedSMEM_offset_0_alias
	.size		__nv_reservedSMEM_offset_0_alias, 0, 64
	.other		__nv_reservedSMEM_offset_0_alias,@"STO_CUDA_RESERVED_SHARED STV_DEFAULT"
__nv_reservedSMEM_offset_0_alias:
	.zero		0
	.zero		64


//--------------------- .nv.constant0.affine_rotate --------------------------
	.section	.nv.constant0.affine_rotate,"a",@progbits
	.sectionflags	@""
	.align	4
.nv.constant0.affine_rotate:
	.zero		936


//--------------------- .nv.constant0.profile_variance --------------------------
	.section	.nv.constant0.profile_variance,"a",@progbits
	.sectionflags	@""
	.align	4
.nv.constant0.profile_variance:
	.zero		920


//--------------------- .nv.constant0.projection_profile --------------------------
	.section	.nv.constant0.projection_profile,"a",@progbits
	.sectionflags	@""
	.align	4
.nv.constant0.projection_profile:
	.zero		920


//--------------------- SYMBOLS --------------------------

	.type		.nv.reservedSmem.offset0,@object
	.size		.nv.reservedSmem.offset0,0x4
